def matmul_kernel(
    a_ptr,
    b_ptr,
    c_ptr,
    M,
    N,
    K,
    stride_am,
    stride_ak,
    stride_bk,
    stride_bn,
    stride_cm,
    stride_cn,
    BLOCK_M: tl.constexpr,
    BLOCK_N: tl.constexpr,
    BLOCK_K: tl.constexpr,
    GROUP_M: tl.constexpr,
):
    pid = tl.program_id(axis=0)
    num_pid_m = tl.cdiv(M, BLOCK_M)
    num_pid_n = tl.cdiv(N, BLOCK_N)
    num_pid_in_group = GROUP_M * num_pid_n
    group_id = pid // num_pid_in_group
    first_pid_m = group_id * GROUP_M
    group_size_m = min(num_pid_m - first_pid_m, GROUP_M)
    pid_m = first_pid_m + ((pid % num_pid_in_group) % group_size_m)
    pid_n = (pid % num_pid_in_group) // group_size_m

    offs_am = (pid_m * BLOCK_M + tl.arange(0, BLOCK_M)) % M
    offs_bn = (pid_n * BLOCK_N + tl.arange(0, BLOCK_N)) % N
    offs_k = tl.arange(0, BLOCK_K)
    a_ptrs = a_ptr + offs_am[:, None] * stride_am + offs_k[None, :] * stride_ak
    b_ptrs = b_ptr + offs_k[:, None] * stride_bk + offs_bn[None, :] * stride_bn

    acc = tl.zeros((BLOCK_M, BLOCK_N), dtype=tl.float32)
    for kk in range(0, tl.cdiv(K, BLOCK_K)):
        a = tl.load(a_ptrs, mask=offs_k[None, :] < K - kk * BLOCK_K, other=0.0)
        b = tl.load(b_ptrs, mask=offs_k[:, None] < K - kk * BLOCK_K, other=0.0)
        acc = tl.dot(a, b, acc)
        a_ptrs += BLOCK_K * stride_ak
        b_ptrs += BLOCK_K * stride_bk

    c = acc.to(c_ptr.dtype.element_ty)
    offs_cm = pid_m * BLOCK_M + tl.arange(0, BLOCK_M)
    offs_cn = pid_n * BLOCK_N + tl.arange(0, BLOCK_N)
    c_ptrs = c_ptr + offs_cm[:, None] * stride_cm + offs_cn[None, :] * stride_cn
    mask = (offs_cm[:, None] < M) & (offs_cn[None, :] < N)
    tl.store(c_ptrs, c, mask=mask)

# config = {"BLOCK_K": 64, "BLOCK_M": 512, "BLOCK_N": 64, "GROUP_M": 8, "arch": "sm_100", "dtype": "fp8e5m2", "num_ctas": 4, "num_stages": 3, "num_warps": 4}
# arch = sm_100


// ===== COMPILED SASS (sm_100a) =====

	.target	sm_100a

	.elftype	@"ET_EXEC"


//--------------------- .note.nv.tkinfo           --------------------------
	.section	.note.nv.tkinfo,"",@"SHT_NOTE"
	.sectionflags	@"SHF_NOTE_NV_TKINFO"
	.tkinfo
        /*0018*/ 	.word	0x00000081
        /*0030*/ 	.string	""
        /*0030*/ 	.string	"ptxas-blackwell"
        /*0030*/ 	.string	"Cuda compilation tools, release 12.9, V12.9.86"
        /*0030*/ 	.string	"Build cuda_12.9.r12.9/compiler.36037853_0"
        /*0030*/ 	.string	"-v  -suppress-debug-info  -lineinfo  -arch sm_100a "



//--------------------- .note.nv.cuver            --------------------------
	.section	.note.nv.cuver,"",@"SHT_NOTE"
	.sectionflags	@"SHF_NOTE_NV_CUVER"
        /*0018*/ 	.short	0x0001
        /*001a*/ 	.short	0x0064
        /*001c*/ 	.short	0x0001
        /*001e*/ 	.short	0x0000
        /*0020*/ 	.short	0x0001
        /*0022*/ 	.short	0x0000


//--------------------- .nv.info                  --------------------------
	.section	.nv.info,"",@"SHT_CUDA_INFO"
	.align	4


	//----- nvinfo : EIATTR_REGCOUNT
	.align		4
        /*0000*/ 	.byte	0x04, 0x2f
        /*0002*/ 	.short	(.L_4 - .L_3)
	.align		4
.L_3:
        /*0004*/ 	.word	index@(matmul_kernel)
        /*0008*/ 	.word	0x000000ff


	//----- nvinfo : EIATTR_FRAME_SIZE
	.align		4
.L_4:
        /*000c*/ 	.byte	0x04, 0x11
        /*000e*/ 	.short	(.L_6 - .L_5)
	.align		4
.L_5:
        /*0010*/ 	.word	index@($__internal_2_$__cuda_sm10x_tcgen05_guardrail_trap_unallocated_columns_being_dealloced)
        /*0014*/ 	.word	0x00000000


	//----- nvinfo : EIATTR_FRAME_SIZE
	.align		4
.L_6:
        /*0018*/ 	.byte	0x04, 0x11
        /*001a*/ 	.short	(.L_8 - .L_7)
	.align		4
.L_7:
        /*001c*/ 	.word	index@($__internal_1_$__cuda_sm10x_tcgen05_guardrail_trap_phase_invalid_during_alloc)
        /*0020*/ 	.word	0x00000000


	//----- nvinfo : EIATTR_FRAME_SIZE
	.align		4
.L_8:
        /*0024*/ 	.byte	0x04, 0x11
        /*0026*/ 	.short	(.L_10 - .L_9)
	.align		4
.L_9:
        /*0028*/ 	.word	index@($__internal_0_$__cuda_sm10x_tcgen05_guardrail_trap_col_being_dealloced_not_returned_by_alloc)
        /*002c*/ 	.word	0x00000000


	//----- nvinfo : EIATTR_FRAME_SIZE
	.align		4
.L_10:
        /*0030*/ 	.byte	0x04, 0x11
        /*0032*/ 	.short	(.L_12 - .L_11)
	.align		4
.L_11:
        /*0034*/ 	.word	index@(matmul_kernel)
        /*0038*/ 	.word	0x00000000


	//----- nvinfo : EIATTR_MIN_STACK_SIZE
	.align		4
.L_12:
        /*003c*/ 	.byte	0x04, 0x12
        /*003e*/ 	.short	(.L_14 - .L_13)
	.align		4
.L_13:
        /*0040*/ 	.word	index@(matmul_kernel)
        /*0044*/ 	.word	0x00000000
.L_14:


//--------------------- .nv.info.matmul_kernel    --------------------------
	.section	.nv.info.matmul_kernel,"",@"SHT_CUDA_INFO"
	.sectionflags	@""
	.align	4


	//----- nvinfo : EIATTR_CUDA_API_VERSION
	.align		4
        /*0000*/ 	.byte	0x04, 0x37
        /*0002*/ 	.short	(.L_16 - .L_15)
.L_15:
        /*0004*/ 	.word	0x00000081


	//----- nvinfo : EIATTR_KPARAM_INFO
	.align		4
.L_16:
        /*0008*/ 	.byte	0x04, 0x17
        /*000a*/ 	.short	(.L_18 - .L_17)
.L_17:
        /*000c*/ 	.word	0x00000000
        /*0010*/ 	.short	0x000d
        /*0012*/ 	.short	0x0048
        /*0014*/ 	.byte	0x00, 0xf4, 0x21, 0x00


	//----- nvinfo : EIATTR_KPARAM_INFO
	.align		4
.L_18:
        /*0018*/ 	.byte	0x04, 0x17
        /*001a*/ 	.short	(.L_20 - .L_19)
.L_19:
        /*001c*/ 	.word	0x00000000
        /*0020*/ 	.short	0x000c
        /*0022*/ 	.short	0x0040
        /*0024*/ 	.byte	0x00, 0xf4, 0x21, 0x00


	//----- nvinfo : EIATTR_KPARAM_INFO
	.align		4
.L_20:
        /*0028*/ 	.byte	0x04, 0x17
        /*002a*/ 	.short	(.L_22 - .L_21)
.L_21:
        /*002c*/ 	.word	0x00000000
        /*0030*/ 	.short	0x000b
        /*0032*/ 	.short	0x0038
        /*0034*/ 	.byte	0x00, 0xf0, 0x11, 0x00


	//----- nvinfo : EIATTR_KPARAM_INFO
	.align		4
.L_22:
        /*0038*/ 	.byte	0x04, 0x17
        /*003a*/ 	.short	(.L_24 - .L_23)
.L_23:
        /*003c*/ 	.word	0x00000000
        /*0040*/ 	.short	0x000a
        /*0042*/ 	.short	0x0034
        /*0044*/ 	.byte	0x00, 0xf0, 0x11, 0x00


	//----- nvinfo : EIATTR_KPARAM_INFO
	.align		4
.L_24:
        /*0048*/ 	.byte	0x04, 0x17
        /*004a*/ 	.short	(.L_26 - .L_25)
.L_25:
        /*004c*/ 	.word	0x00000000
        /*0050*/ 	.short	0x0009
        /*0052*/ 	.short	0x0030
        /*0054*/ 	.byte	0x00, 0xf0, 0x11, 0x00


	//----- nvinfo : EIATTR_KPARAM_INFO
	.align		4
.L_26:
        /*0058*/ 	.byte	0x04, 0x17
        /*005a*/ 	.short	(.L_28 - .L_27)
.L_27:
        /*005c*/ 	.word	0x00000000
        /*0060*/ 	.short	0x0008
        /*0062*/ 	.short	0x002c
        /*0064*/ 	.byte	0x00, 0xf0, 0x11, 0x00


	//----- nvinfo : EIATTR_KPARAM_INFO
	.align		4
.L_28:
        /*0068*/ 	.byte	0x04, 0x17
        /*006a*/ 	.short	(.L_30 - .L_29)
.L_29:
        /*006c*/ 	.word	0x00000000
        /*0070*/ 	.short	0x0007
        /*0072*/ 	.short	0x0028
        /*0074*/ 	.byte	0x00, 0xf0, 0x11, 0x00


	//----- nvinfo : EIATTR_KPARAM_INFO
	.align		4
.L_30:
        /*0078*/ 	.byte	0x04, 0x17
        /*007a*/ 	.short	(.L_32 - .L_31)
.L_31:
        /*007c*/ 	.word	0x00000000
        /*0080*/ 	.short	0x0006
        /*0082*/ 	.short	0x0024
        /*0084*/ 	.byte	0x00, 0xf0, 0x11, 0x00


	//----- nvinfo : EIATTR_KPARAM_INFO
	.align		4
.L_32:
        /*0088*/ 	.byte	0x04, 0x17
        /*008a*/ 	.short	(.L_34 - .L_33)
.L_33:
        /*008c*/ 	.word	0x00000000
        /*0090*/ 	.short	0x0005
        /*0092*/ 	.short	0x0020
        /*0094*/ 	.byte	0x00, 0xf0, 0x11, 0x00


	//----- nvinfo : EIATTR_KPARAM_INFO
	.align		4
.L_34:
        /*0098*/ 	.byte	0x04, 0x17
        /*009a*/ 	.short	(.L_36 - .L_35)
.L_35:
        /*009c*/ 	.word	0x00000000
        /*00a0*/ 	.short	0x0004
        /*00a2*/ 	.short	0x001c
        /*00a4*/ 	.byte	0x00, 0xf0, 0x11, 0x00


	//----- nvinfo : EIATTR_KPARAM_INFO
	.align		4
.L_36:
        /*00a8*/ 	.byte	0x04, 0x17
        /*00aa*/ 	.short	(.L_38 - .L_37)
.L_37:
        /*00ac*/ 	.word	0x00000000
        /*00b0*/ 	.short	0x0003
        /*00b2*/ 	.short	0x0018
        /*00b4*/ 	.byte	0x00, 0xf0, 0x11, 0x00


	//----- nvinfo : EIATTR_KPARAM_INFO
	.align		4
.L_38:
        /*00b8*/ 	.byte	0x04, 0x17
        /*00ba*/ 	.short	(.L_40 - .L_39)
.L_39:
        /*00bc*/ 	.word	0x00000000
        /*00c0*/ 	.short	0x0002
        /*00c2*/ 	.short	0x0010
        /*00c4*/ 	.byte	0x00, 0xf4, 0x21, 0x00


	//----- nvinfo : EIATTR_KPARAM_INFO
	.align		4
.L_40:
        /*00c8*/ 	.byte	0x04, 0x17
        /*00ca*/ 	.short	(.L_42 - .L_41)
.L_41:
        /*00cc*/ 	.word	0x00000000
        /*00d0*/ 	.short	0x0001
        /*00d2*/ 	.short	0x0008
        /*00d4*/ 	.byte	0x00, 0xf4, 0x21, 0x00


	//----- nvinfo : EIATTR_KPARAM_INFO
	.align		4
.L_42:
        /*00d8*/ 	.byte	0x04, 0x17
        /*00da*/ 	.short	(.L_44 - .L_43)
.L_43:
        /*00dc*/ 	.word	0x00000000
        /*00e0*/ 	.short	0x0000
        /*00e2*/ 	.short	0x0000
        /*00e4*/ 	.byte	0x00, 0xf4, 0x21, 0x00


	//----- nvinfo : EIATTR_EXPLICIT_CLUSTER
	.align		4
.L_44:
        /*00e8*/ 	.byte	0x01, 0x3e
	.zero		2


	//----- nvinfo : EIATTR_CTA_PER_CLUSTER
	.align		4
        /*00ec*/ 	.byte	0x04, 0x3d
        /*00ee*/ 	.short	(.L_46 - .L_45)
.L_45:
        /*00f0*/ 	.word	0x00000004
        /*00f4*/ 	.word	0x00000001
        /*00f8*/ 	.word	0x00000001


	//----- nvinfo : EIATTR_AT_ENTRY_FRAGMENTS
	.align		4
.L_46:
        /*00fc*/ 	.byte	0x04, 0x4f
        /*00fe*/ 	.short	(.L_48 - .L_47)


	//   ....[0]....
.L_47:
        /*0100*/ 	.word	0x00000004


	//----- nvinfo : EIATTR_RESERVED_SMEM_USED
	.align		4
.L_48:
        /*0104*/ 	.byte	0x01, 0x41
	.zero		2


	//----- nvinfo : EIATTR_SPARSE_MMA_MASK
	.align		4
        /*0108*/ 	.byte	0x03, 0x50
        /*010a*/ 	.short	0x0000


	//----- nvinfo : EIATTR_TCGEN05_1CTA_USED
	.align		4
        /*010c*/ 	.byte	0x01, 0x51
	.zero		2


	//----- nvinfo : EIATTR_MAXREG_COUNT
	.align		4
        /*0110*/ 	.byte	0x03, 0x1b
        /*0112*/ 	.short	0x00ff


	//----- nvinfo : EIATTR_NUM_BARRIERS
	.align		4
        /*0114*/ 	.byte	0x02, 0x4c
        /*0116*/ 	.byte	0x01
	.zero		1


	//----- nvinfo : EIATTR_INT_WARP_WIDE_INSTR_OFFSETS
	.align		4
        /*0118*/ 	.byte	0x04, 0x31
        /*011a*/ 	.short	(.L_50 - .L_49)


	//   ....[0]....
.L_49:
        /*011c*/ 	.word	0x00002cc0


	//   ....[1]....
        /*0120*/ 	.word	0x00002cf0


	//   ....[2]....
        /*0124*/ 	.word	0x00005e50


	//   ....[3]....
        /*0128*/ 	.word	0x0000b460


	//   ....[4]....
        /*012c*/ 	.word	0x0000b4b0


	//----- nvinfo : EIATTR_COOP_GROUP_MASK_REGIDS
	.align		4
.L_50:
        /*0130*/ 	.byte	0x04, 0x29
        /*0132*/ 	.short	(.L_52 - .L_51)


	//   ....[0]....
.L_51:
        /*0134*/ 	.word	0xffffffff


	//   ....[1]....
        /*0138*/ 	.word	0xffffffff


	//   ....[2]....
        /*013c*/ 	.word	0xffffffff


	//   ....[3]....
        /*0140*/ 	.word	0xffffffff


	//----- nvinfo : EIATTR_COOP_GROUP_INSTR_OFFSETS
	.align		4
.L_52:
        /*0144*/ 	.byte	0x04, 0x28
        /*0146*/ 	.short	(.L_54 - .L_53)


	//   ....[0]....
.L_53:
        /*0148*/ 	.word	0x00000070


	//   ....[1]....
        /*014c*/ 	.word	0x00000330


	//   ....[2]....
        /*0150*/ 	.word	0x0000b2f0


	//   ....[3]....
        /*0154*/ 	.word	0x0000b560


	//----- nvinfo : EIATTR_VRC_CTA_INIT_COUNT
	.align		4
.L_54:
        /*0158*/ 	.byte	0x02, 0x4a
        /*015a*/ 	.byte	0x80
	.zero		1


	//----- nvinfo : EIATTR_MBARRIER_INSTR_OFFSETS
	.align		4
        /*015c*/ 	.byte	0x04, 0x39
        /*015e*/ 	.short	(.L_56 - .L_55)


	//   ....[0]....
.L_55:
        /*0160*/ 	.word	0x00002eb0
        /*0164*/ 	.word	0x000000ff
        /*0168*/ 	.word	0x00000000
        /*016c*/ 	.short	0x0100
        /*016e*/ 	.byte	0x0a
	.zero		1


	//   ....[1]....
        /*0170*/ 	.word	0x00005ea0
        /*0174*/ 	.word	0x000000ff
        /*0178*/ 	.word	0x00006008
        /*017c*/ 	.short	0x0100
        /*017e*/ 	.byte	0x0d
	.zero		1


	//   ....[2]....
        /*0180*/ 	.word	0x00006950
        /*0184*/ 	.word	0x000000ff
        /*0188*/ 	.word	0x00000000
        /*018c*/ 	.short	0x010a
        /*018e*/ 	.byte	0x0a
	.zero		1


	//   ....[3]....
        /*0190*/ 	.word	0x00009290
        /*0194*/ 	.word	0x000000ff
        /*0198*/ 	.word	0x00000000
        /*019c*/ 	.short	0x010a
        /*019e*/ 	.byte	0x0a
	.zero		1


	//   ....[4]....
        /*01a0*/ 	.word	0x000093f0
        /*01a4*/ 	.word	0x000000ff
        /*01a8*/ 	.word	0x00006000
        /*01ac*/ 	.short	0x0108
        /*01ae*/ 	.byte	0x0d
	.zero		1


	//   ....[5]....
        /*01b0*/ 	.word	0x00009480
        /*01b4*/ 	.word	0x000000ff
        /*01b8*/ 	.word	0x00006008
        /*01bc*/ 	.short	0x0108
        /*01be*/ 	.byte	0x0d
	.zero		1


	//   ....[6]....
        /*01c0*/ 	.word	0x0000b580
        /*01c4*/ 	.word	0x000000ff
        /*01c8*/ 	.word	0x00000000
        /*01cc*/ 	.short	0x010a
        /*01ce*/ 	.byte	0x0a
	.zero		1


	//   ....[7]....
        /*01d0*/ 	.word	0x0000b5b0
        /*01d4*/ 	.word	0x000000ff
        /*01d8*/ 	.word	0x00000000
        /*01dc*/ 	.short	0x010a
        /*01de*/ 	.byte	0x0a
	.zero		1


	//----- nvinfo : EIATTR_NUM_MBARRIERS
	.align		4
.L_56:
        /*01e0*/ 	.byte	0x03, 0x38
        /*01e2*/ 	.short	0x0002


	//----- nvinfo : EIATTR_EXIT_INSTR_OFFSETS
	.align		4
        /*01e4*/ 	.byte	0x04, 0x1c
        /*01e6*/ 	.short	(.L_58 - .L_57)


	//   ....[0]....
.L_57:
        /*01e8*/ 	.word	0x0000b570


	//----- nvinfo : EIATTR_REQNTID
	.align		4
.L_58:
        /*01ec*/ 	.byte	0x04, 0x10
        /*01ee*/ 	.short	(.L_60 - .L_59)
.L_59:
        /*01f0*/ 	.word	0x00000080
        /*01f4*/ 	.word	0x00000001
        /*01f8*/ 	.word	0x00000001


	//----- nvinfo : EIATTR_CRS_STACK_SIZE
	.align		4
.L_60:
        /*01fc*/ 	.byte	0x04, 0x1e
        /*01fe*/ 	.short	(.L_62 - .L_61)
.L_61:
        /*0200*/ 	.word	0x00000000


	//----- nvinfo : EIATTR_CBANK_PARAM_SIZE
	.align		4
.L_62:
        /*0204*/ 	.byte	0x03, 0x19
        /*0206*/ 	.short	0x0050


	//----- nvinfo : EIATTR_PARAM_CBANK
	.align		4
        /*0208*/ 	.byte	0x04, 0x0a
        /*020a*/ 	.short	(.L_64 - .L_63)
	.align		4
.L_63:
        /*020c*/ 	.word	index@(.nv.constant0.matmul_kernel)
        /*0210*/ 	.short	0x0380
        /*0212*/ 	.short	0x0050


	//----- nvinfo : EIATTR_SW_WAR
	.align		4
.L_64:
        /*0214*/ 	.byte	0x04, 0x36
        /*0216*/ 	.short	(.L_66 - .L_65)
.L_65:
        /*0218*/ 	.word	0x00000008
.L_66:


//--------------------- .nv.compat                --------------------------
	.section	.nv.compat,"",@"SHT_CUDA_COMPAT_INFO"
	.align	4
        /*0000*/ 	.byte	0x02, 0x02, 0x02, 0x00, 0x02, 0x05, 0x05, 0x00, 0x02, 0x03, 0x00, 0x00, 0x02, 0x06, 0x01, 0x00


//--------------------- .nv.callgraph             --------------------------
	.section	.nv.callgraph,"",@"SHT_CUDA_CALLGRAPH"
	.align	4
	.sectionentsize	8
	.align		4
        /*0000*/ 	.word	0x00000000
	.align		4
        /*0004*/ 	.word	0xffffffff
	.align		4
        /*0008*/ 	.word	0x00000000
	.align		4
        /*000c*/ 	.word	0xfffffffe
	.align		4
        /*0010*/ 	.word	0x00000000
	.align		4
        /*0014*/ 	.word	0xfffffffd
	.align		4
        /*0018*/ 	.word	0x00000000
	.align		4
        /*001c*/ 	.word	0xfffffffc


//--------------------- .text.matmul_kernel       --------------------------
	.section	.text.matmul_kernel,"ax",@progbits
	.align	128
        .global         matmul_kernel
        .type           matmul_kernel,@function
        .size           matmul_kernel,(.L_x_20 - matmul_kernel)
        .other          matmul_kernel,@"STO_CUDA_ENTRY STV_DEFAULT"
matmul_kernel:
.text.matmul_kernel:
[----:B------:R-:W0:Y:S01]  /*0000*/  LDC R1, c[0x0][0x37c] ;  /* 0x0000df00ff017b82 */ /* 0x000e220000000800 */
[----:B------:R-:W1:Y:S01]  /*0010*/  S2R R5, SR_TID.X ;  /* 0x0000000000057919 */ /* 0x000e620000002100 */
[----:B------:R-:W2:Y:S01]  /*0020*/  LDCU.64 UR26, c[0x0][0x358] ;  /* 0x00006b00ff1a77ac */ /* 0x000ea20008000a00 */
[----:B-1----:R-:W-:-:S13]  /*0030*/  ISETP.GE.U32.AND P0, PT, R5, 0x20, PT ;  /* 0x000000200500780c */ /* 0x002fda0003f06070 */
[----:B------:R-:W-:Y:S02]  /*0040*/  VOTEU.ANY UP0, P0 ;  /* 0x0000000000ff7886 */ /* 0x000fe40000000100 */
[----:B0-2---:R-:W-:Y:S05]  /*0050*/  BRA.U UP0, `(.L_x_0) ;  /* 0x0000000100b87547 */ /* 0x005fea000b800000 */
[----:B------:R-:W0:Y:S01]  /*0060*/  S2UR UR6, SR_CgaCtaId ;  /* 0x00000000000679c3 */ /* 0x000e220000008800 */
[----:B------:R-:W-:Y:S01]  /*0070*/  NOP ;  /* 0x0000000000007918 */ /* 0x000fe20000000000 */
[----:B------:R-:W-:Y:S02]  /*0080*/  UMOV UR4, 0x40 ;  /* 0x0000004000047882 */ /* 0x000fe40000000000 */
[----:B0-----:R-:W-:-:S09]  /*0090*/  ULEA UR4, UR6, UR4, 0x18 ;  /* 0x0000000406047291 */ /* 0x001fd2000f8ec0ff */
[----:B------:R-:W0:Y:S01]  /*00a0*/  LDS.U8 R0, [UR4] ;  /* 0x00000004ff007984 */ /* 0x000e220008000000 */
[----:B------:R-:W-:Y:S02]  /*00b0*/  UMOV UR4, 0x400 ;  /* 0x0000040000047882 */ /* 0x000fe40000000000 */
[----:B------:R-:W-:Y:S01]  /*00c0*/  ULEA UR4, UR6, UR4, 0x18 ;  /* 0x0000000406047291 */ /* 0x000fe2000f8ec0ff */
[----:B0-----:R-:W-:-:S13]  /*00d0*/  ISETP.NE.AND P0, PT, R0, RZ, PT ;  /* 0x000000ff0000720c */ /* 0x001fda0003f05270 */
[----:B------:R-:W-:Y:S05]  /*00e0*/  @P0 BRA `(.L_x_1) ;  /* 0x00000000007c0947 */ /* 0x000fea0003800000 */
[----:B------:R-:W-:-:S13]  /*00f0*/  ELECT P0, URZ, PT ;  /* 0x0000000000ff782f */ /* 0x000fda0003800000 */
[----:B------:R-:W-:Y:S05]  /*0100*/  @!P0 BRA `(.L_x_2) ;  /* 0x0000000000848947 */ /* 0x000fea0003800000 */
[----:B------:R-:W-:Y:S01]  /*0110*/  UMOV UR5, 0x2 ;  /* 0x0000000200057882 */ /* 0x000fe20000000000 */
[----:B------:R-:W-:Y:S02]  /*0120*/  IMAD.MOV.U32 R4, RZ, RZ, 0x1 ;  /* 0x00000001ff047424 */ /* 0x000fe400078e00ff */
[----:B------:R-:W-:Y:S02]  /*0130*/  IMAD.MOV.U32 R7, RZ, RZ, 0x3 ;  /* 0x00000003ff077424 */ /* 0x000fe400078e00ff */
[----:B------:R-:W-:Y:S04]  /*0140*/  DEPBAR.LE SB0, 0x36 ;  /* 0x00008d800000791a */ /* 0x000fe80000000000 */
[----:B------:R-:W0:Y:S02]  /*0150*/  UTCATOMSWS.FIND_AND_SET.ALIGN UP1, UR5, UR5 ;  /* 0x00000005000575e3 */ /* 0x000e240008020800 */
[----:B0-----:R-:W-:-:S04]  /*0160*/  PLOP3.LUT P0, PT, PT, PT, UP1, 0x80, 0x8 ;  /* 0x000000000008781c */ /* 0x001fc80003f0f018 */
[----:B------:R-:W-:-:S04]  /*0170*/  SEL R0, RZ, 0xffffffff, !P0 ;  /* 0xffffffffff007807 */ /* 0x000fc80004000000 */
[----:B------:R-:W-:Y:S01]  /*0180*/  ISETP.NE.AND P0, PT, R0, RZ, PT ;  /* 0x000000ff0000720c */ /* 0x000fe20003f05270 */
[----:B------:R-:W-:-:S12]  /*0190*/  IMAD.U32 R0, RZ, RZ, UR5 ;  /* 0x00000005ff007e24 */ /* 0x000fd8000f8e00ff */
[----:B------:R-:W-:Y:S05]  /*01a0*/  @P0 BRA `(.L_x_3) ;  /* 0x0000000000240947 */ /* 0x000fea0003800000 */
.L_x_4:
[----:B------:R-:W-:Y:S05]  /*01b0*/  NANOSLEEP 0x64 ;  /* 0x000000640000795d */ /* 0x000fea0003800000 */
[----:B------:R-:W-:-:S05]  /*01c0*/  UMOV UR5, 0x2 ;  /* 0x0000000200057882 */ /* 0x000fca0000000000 */
[----:B------:R-:W-:Y:S04]  /*01d0*/  DEPBAR.LE SB0, 0x36 ;  /* 0x00008d800000791a */ /* 0x000fe80000000000 */
[----:B------:R-:W0:Y:S02]  /*01e0*/  UTCATOMSWS.FIND_AND_SET.ALIGN UP1, UR5, UR5 ;  /* 0x00000005000575e3 */ /* 0x000e240008020800 */
[----:B0-----:R-:W-:-:S04]  /*01f0*/  PLOP3.LUT P0, PT, PT, PT, UP1, 0x80, 0x8 ;  /* 0x000000000008781c */ /* 0x001fc80003f0f018 */
[----:B------:R-:W-:-:S04]  /*0200*/  SEL R0, RZ, 0xffffffff, !P0 ;  /* 0xffffffffff007807 */ /* 0x000fc80004000000 */
[----:B------:R-:W-:Y:S01]  /*0210*/  ISETP.NE.AND P0, PT, R0, RZ, PT ;  /* 0x000000ff0000720c */ /* 0x000fe20003f05270 */
[----:B------:R-:W-:-:S12]  /*0220*/  IMAD.U32 R0, RZ, RZ, UR5 ;  /* 0x00000005ff007e24 */ /* 0x000fd8000f8e00ff */
[----:B------:R-:W-:Y:S05]  /*0230*/  @!P0 BRA `(.L_x_4) ;  /* 0xfffffffc00dc8947 */ /* 0x000fea000383ffff */
.L_x_3:
[C---:B------:R-:W-:Y:S01]  /*0240*/  VIADD R3, R0.reuse, 0x10 ;  /* 0x0000001000037836 */ /* 0x040fe20000000000 */
[----:B------:R-:W-:Y:S01]  /*0250*/  UMOV UR5, 0x50 ;  /* 0x0000005000057882 */ /* 0x000fe20000000000 */
[----:B------:R-:W-:Y:S01]  /*0260*/  SHF.L.U32 R2, R7, R0, RZ ;  /* 0x0000000007027219 */ /* 0x000fe200000006ff */
[----:B------:R-:W-:Y:S01]  /*0270*/  ULEA UR5, UR6, UR5, 0x18 ;  /* 0x0000000506057291 */ /* 0x000fe2000f8ec0ff */
[----:B------:R-:W-:Y:S01]  /*0280*/  IMAD.SHL.U32 R0, R0, 0x20, RZ ;  /* 0x0000002000007824 */ /* 0x000fe200078e00ff */
[----:B------:R-:W-:-:S04]  /*0290*/  SHF.L.U32 R3, R4, R3, RZ ;  /* 0x0000000304037219 */ /* 0x000fc800000006ff */
[----:B------:R-:W-:-:S05]  /*02a0*/  LOP3.LUT R2, R3, R2, RZ, 0xfc, !PT ;  /* 0x0000000203027212 */ /* 0x000fca00078efcff */
[----:B------:R0:W-:Y:S04]  /*02b0*/  ATOMS.OR RZ, [UR5], R2 ;  /* 0x00000002ffff798c */ /* 0x0001e8000b000005 */
[----:B------:R0:W-:Y:S01]  /*02c0*/  STS [UR4], R0 ;  /* 0x00000000ff007988 */ /* 0x0001e20008000804 */
[----:B------:R-:W-:Y:S05]  /*02d0*/  BRA `(.L_x_2) ;  /* 0x0000000000107947 */ /* 0x000fea0003800000 */
.L_x_1:
[----:B------:R-:W-:Y:S01]  /*02e0*/  IMAD.MOV.U32 R0, RZ, RZ, -0x1 ;  /* 0xffffffffff007424 */ /* 0x000fe200078e00ff */
[----:B------:R-:W-:-:S04]  /*02f0*/  MOV R2, 0x320 ;  /* 0x0000032000027802 */ /* 0x000fc80000000f00 */
[----:B------:R0:W-:Y:S03]  /*0300*/  STS [UR4], R0 ;  /* 0x00000000ff007988 */ /* 0x0001e60008000804 */
[----:B0-----:R-:W-:Y:S05]  /*0310*/  CALL.REL.NOINC `($__internal_1_$__cuda_sm10x_tcgen05_guardrail_trap_phase_invalid_during_alloc) ;  /* 0x000000b000bc7944 */ /* 0x001fea0003c00000 */
.L_x_2:
[----:B------:R-:W-:Y:S05]  /*0320*/  WARPSYNC.ALL ;  /* 0x0000000000007948 */ /* 0x000fea0003800000 */
[----:B------:R-:W-:Y:S01]  /*0330*/  NOP ;  /* 0x0000000000007918 */ /* 0x000fe20000000000 */
.L_x_0:
[----:B------:R-:W1:Y:S08]  /*0340*/  LDC.64 R58, c[0x0][0x398] ;  /* 0x0000e600ff3a7b82 */ /* 0x000e700000000a00 */
[----:B------:R-:W2:Y:S02]  /*0350*/  S2UR UR5, SR_CgaSize ;  /* 0x00000000000579c3 */ /* 0x000ea40000008a00 */
[----:B--2---:R-:W-:-:S12]  /*0360*/  UIMAD UR5, UR5, -0xa0, URZ ;  /* 0xffffff60050578a4 */ /* 0x004fd8000f8e02ff */
[----:B------:R-:W2:Y:S01]  /*0370*/  LDCU UR5, c[0x0][UR5+0x2b0] ;  /* 0x00005600050577ac */ /* 0x000ea20008000800 */
[----:B------:R-:W-:Y:S01]  /*0380*/  UMOV UR13, 0x400 ;  /* 0x00000400000d7882 */ /* 0x000fe20000000000 */
[----:B------:R-:W3:Y:S01]  /*0390*/  LDCU UR7, c[0x0][0x3b0] ;  /* 0x00007600ff0777ac */ /* 0x000ee20008000800 */
[----:B------:R-:W4:Y:S01]  /*03a0*/  S2UR UR4, SR_CTAID.X ;  /* 0x00000000000479c3 */ /* 0x000f220000002500 */
[----:B------:R-:W5:Y:S01]  /*03b0*/  LDCU.128 UR20, c[0x0][0x380] ;  /* 0x00007000ff1477ac */ /* 0x000f620008000c00 */
[----:B------:R-:W0:Y:S06]  /*03c0*/  LDCU UR29, c[0x0][0x3b0] ;  /* 0x00007600ff1d77ac */ /* 0x000e2c0008000800 */
[----:B------:R-:W0:Y:S01]  /*03d0*/  LDC R205, c[0x0][0x3a0] ;  /* 0x0000e800ffcd7b82 */ /* 0x000e220000000800 */
[----:B------:R-:W0:Y:S01]  /*03e0*/  LDCU UR30, c[0x0][0x3b0] ;  /* 0x00007600ff1e77ac */ /* 0x000e220008000800 */
[----:B------:R-:W0:Y:S02]  /*03f0*/  LDCU UR31, c[0x0][0x3b0] ;  /* 0x00007600ff1f77ac */ /* 0x000e240008000800 */
[----:B01----:R-:W-:Y:S01]  /*0400*/  VIADD R0, R59, 0x3f ;  /* 0x0000003f3b007836 */ /* 0x003fe20000000000 */
[----:B------:R-:W-:Y:S01]  /*0410*/  IABS R13, R58 ;  /* 0x0000003a000d7213 */ /* 0x000fe20000000000 */
[----:B------:R-:W0:Y:S02]  /*0420*/  LDCU UR33, c[0x0][0x3b0] ;  /* 0x00007600ff2177ac */ /* 0x000e240008000800 */
[----:B------:R-:W1:Y:S01]  /*0430*/  LDC R135, c[0x0][0x3a8] ;  /* 0x0000ea00ff877b82 */ /* 0x000e620000000800 */
[----:B------:R-:W-:Y:S01]  /*0440*/  SHF.R.S32.HI R3, RZ, 0x1f, R0 ;  /* 0x0000001fff037819 */ /* 0x000fe20000011400 */
[----:B------:R-:W0:Y:S01]  /*0450*/  LDCU UR9, c[0x0][0x3b0] ;  /* 0x00007600ff0977ac */ /* 0x000e220008000800 */
[----:B----4-:R-:W-:-:S02]  /*0460*/  I2FP.F32.U32 R6, UR4 ;  /* 0x0000000400067c45 */ /* 0x010fc40008201000 */
[----:B------:R-:W-:Y:S01]  /*0470*/  LEA.HI R3, R3, R0, RZ, 0x6 ;  /* 0x0000000003037211 */ /* 0x000fe200078f30ff */
[----:B------:R-:W4:Y:S02]  /*0480*/  LDCU UR10, c[0x0][0x3b0] ;  /* 0x00007600ff0a77ac */ /* 0x000f240008000800 */
[----:B--2---:R-:W-:Y:S01]  /*0490*/  FMUL R6, R6, UR5 ;  /* 0x0000000506067c20 */ /* 0x004fe20008400000 */
[----:B------:R-:W-:Y:S01]  /*04a0*/  SHF.R.S32.HI R3, RZ, 0x6, R3 ;  /* 0x00000006ff037819 */ /* 0x000fe20000011403 */
[----:B------:R-:W2:Y:S01]  /*04b0*/  S2UR UR5, SR_CgaCtaId ;  /* 0x00000000000579c3 */ /* 0x000ea20000008800 */
[----:B------:R-:W0:Y:S01]  /*04c0*/  LDCU UR11, c[0x0][0x3b0] ;  /* 0x00007600ff0b77ac */ /* 0x000e220008000800 */
[----:B------:R-:W-:Y:S01]  /*04d0*/  F2I.U32.TRUNC.NTZ R7, R6 ;  /* 0x0000000600077305 */ /* 0x000fe2000020f000 */
[----:B------:R-:W-:Y:S02]  /*04e0*/  VIADD R38, R205, 0xfffffffb ;  /* 0xfffffffbcd267836 */ /* 0x000fe40000000000 */
[----:B------:R-:W-:Y:S01]  /*04f0*/  IMAD.SHL.U32 R4, R3, 0x8, RZ ;  /* 0x0000000803047824 */ /* 0x000fe200078e00ff */
[----:B------:R-:W0:Y:S04]  /*0500*/  LDCU UR14, c[0x0][0x3b0] ;  /* 0x00007600ff0e77ac */ /* 0x000e280008000800 */
[----:B------:R-:W-:Y:S01]  /*0510*/  IABS R9, R4 ;  /* 0x0000000400097213 */ /* 0x000fe20000000000 */
[----:B------:R-:W0:Y:S03]  /*0520*/  LDCU UR15, c[0x0][0x3b0] ;  /* 0x00007600ff0f77ac */ /* 0x000e260008000800 */
[----:B------:R-:W0:Y:S01]  /*0530*/  I2F.RP R0, R9 ;  /* 0x0000000900007306 */ /* 0x000e220000209400 */
[----:B------:R-:W1:Y:S01]  /*0540*/  LDCU UR16, c[0x0][0x3b0] ;  /* 0x00007600ff1077ac */ /* 0x000e620008000800 */
[----:B------:R-:W1:Y:S01]  /*0550*/  LDCU UR17, c[0x0][0x3b0] ;  /* 0x00007600ff1177ac */ /* 0x000e620008000800 */
[----:B------:R-:W1:Y:S01]  /*0560*/  LDCU UR18, c[0x0][0x3b0] ;  /* 0x00007600ff1277ac */ /* 0x000e620008000800 */
[----:B--2---:R-:W-:-:S04]  /*0570*/  USHF.L.U32 UR4, UR5, 0x7, URZ ;  /* 0x0000000705047899 */ /* 0x004fc800080006ff */
[----:B0-----:R-:W0:Y:S01]  /*0580*/  MUFU.RCP R0, R0 ;  /* 0x0000000000007308 */ /* 0x001e220000001000 */
[----:B------:R-:W-:Y:S02]  /*0590*/  ULEA UR13, UR5, UR13, 0x18 ;  /* 0x0000000d050d7291 */ /* 0x000fe4000f8ec0ff */
[----:B------:R-:W-:Y:S01]  /*05a0*/  ULOP3.LUT UR4, UR4, 0x180, URZ, 0xc0, !UPT ;  /* 0x0000018004047892 */ /* 0x000fe2000f8ec0ff */
[----:B------:R-:W2:Y:S01]  /*05b0*/  LDCU UR19, c[0x0][0x3b0] ;  /* 0x00007600ff1377ac */ /* 0x000ea20008000800 */
[----:B------:R-:W1:Y:S01]  /*05c0*/  LDCU UR24, c[0x0][0x3b0] ;  /* 0x00007600ff1877ac */ /* 0x000e620008000800 */
[----:B------:R-:W1:Y:S01]  /*05d0*/  LDCU UR25, c[0x0][0x3b0] ;  /* 0x00007600ff1977ac */ /* 0x000e620008000800 */
[----:B0-----:R-:W-:Y:S01]  /*05e0*/  VIADD R2, R0, 0xffffffe ;  /* 0x0ffffffe00027836 */ /* 0x001fe20000000000 */
[----:B------:R-:W-:Y:S01]  /*05f0*/  IABS R0, R7 ;  /* 0x0000000700007213 */ /* 0x000fe20000000000 */
[----:B------:R-:W0:Y:S02]  /*0600*/  LDCU UR28, c[0x0][0x3b0] ;  /* 0x00007600ff1c77ac */ /* 0x000e240008000800 */
[----:B------:R1:W2:Y:S01]  /*0610*/  F2I.FTZ.U32.TRUNC.NTZ R3, R2 ;  /* 0x0000000200037305 */ /* 0x0002a2000021f000 */
[----:B------:R-:W0:Y:S01]  /*0620*/  LDCU UR32, c[0x0][0x3b0] ;  /* 0x00007600ff2077ac */ /* 0x000e220008000800 */
[----:B------:R-:W0:Y:S01]  /*0630*/  LDCU UR34, c[0x0][0x3b0] ;  /* 0x00007600ff2277ac */ /* 0x000e220008000800 */
[----:B-1----:R-:W-:Y:S01]  /*0640*/  IMAD.MOV.U32 R2, RZ, RZ, RZ ;  /* 0x000000ffff027224 */ /* 0x002fe200078e00ff */
[----:B------:R-:W1:Y:S01]  /*0650*/  LDCU UR35, c[0x0][0x3b0] ;  /* 0x00007600ff2377ac */ /* 0x000e620008000800 */
[----:B------:R-:W0:Y:S01]  /*0660*/  LDCU UR36, c[0x0][0x3b0] ;  /* 0x00007600ff2477ac */ /* 0x000e220008000800 */
[----:B--2---:R-:W-:Y:S01]  /*0670*/  IMAD.MOV R8, RZ, RZ, -R3 ;  /* 0x000000ffff087224 */ /* 0x004fe200078e0a03 */
[----:B------:R-:W2:Y:S03]  /*0680*/  LDCU UR6, c[0x0][0x3a4] ;  /* 0x00007480ff0677ac */ /* 0x000ea60008000800 */
[----:B------:R-:W-:Y:S01]  /*0690*/  IMAD R11, R8, R9, RZ ;  /* 0x00000009080b7224 */ /* 0x000fe200078e02ff */
[----:B------:R-:W-:-:S03]  /*06a0*/  IABS R8, R4 ;  /* 0x0000000400087213 */ /* 0x000fc60000000000 */
[----:B------:R-:W-:-:S04]  /*06b0*/  IMAD.HI.U32 R3, R3, R11, R2 ;  /* 0x0000000b03037227 */ /* 0x000fc800078e0002 */
[----:B------:R-:W-:Y:S02]  /*06c0*/  IMAD.MOV R2, RZ, RZ, -R8 ;  /* 0x000000ffff027224 */ /* 0x000fe400078e0a08 */
[----:B------:R-:W-:-:S04]  /*06d0*/  IMAD.HI.U32 R3, R3, R0, RZ ;  /* 0x0000000003037227 */ /* 0x000fc800078e00ff */
[----:B------:R-:W-:Y:S01]  /*06e0*/  IMAD R0, R3, R2, R0 ;  /* 0x0000000203007224 */ /* 0x000fe200078e0200 */
[----:B------:R-:W-:Y:S04]  /*06f0*/  BAR.SYNC.DEFER_BLOCKING 0x0 ;  /* 0x0000000000007b1d */ /* 0x000fe80000010000 */
[----:B------:R-:W-:-:S13]  /*0700*/  ISETP.GT.U32.AND P1, PT, R9, R0, PT ;  /* 0x000000000900720c */ /* 0x000fda0003f24070 */
[----:B------:R-:W-:Y:S02]  /*0710*/  @!P1 IMAD.IADD R0, R0, 0x1, -R9 ;  /* 0x0000000100009824 */ /* 0x000fe400078e0a09 */
[----:B------:R-:W-:Y:S01]  /*0720*/  @!P1 VIADD R3, R3, 0x1 ;  /* 0x0000000103039836 */ /* 0x000fe20000000000 */
[----:B------:R-:W-:Y:S02]  /*0730*/  ISETP.NE.AND P1, PT, R4, RZ, PT ;  /* 0x000000ff0400720c */ /* 0x000fe40003f25270 */
[----:B------:R-:W-:Y:S02]  /*0740*/  ISETP.GE.U32.AND P0, PT, R0, R9, PT ;  /* 0x000000090000720c */ /* 0x000fe40003f06070 */
[----:B------:R-:W-:-:S04]  /*0750*/  LOP3.LUT R0, R7, R4, RZ, 0x3c, !PT ;  /* 0x0000000407007212 */ /* 0x000fc800078e3cff */
[----:B------:R-:W-:Y:S01]  /*0760*/  ISETP.GE.AND P2, PT, R0, RZ, PT ;  /* 0x000000ff0000720c */ /* 0x000fe20003f46270 */
[----:B------:R-:W-:-:S06]  /*0770*/  VIADD R0, R58, 0x1ff ;  /* 0x000001ff3a007836 */ /* 0x000fcc0000000000 */
[----:B------:R-:W-:-:S04]  /*0780*/  @P0 VIADD R3, R3, 0x1 ;  /* 0x0000000103030836 */ /* 0x000fc80000000000 */
[----:B------:R-:W-:Y:S01]  /*0790*/  IMAD.MOV.U32 R2, RZ, RZ, R3 ;  /* 0x000000ffff027224 */ /* 0x000fe200078e0003 */
[----:B------:R-:W-:-:S03]  /*07a0*/  SHF.R.S32.HI R3, RZ, 0x1f, R0 ;  /* 0x0000001fff037819 */ /* 0x000fc60000011400 */
[----:B------:R-:W-:Y:S01]  /*07b0*/  @!P2 IMAD.MOV R2, RZ, RZ, -R2 ;  /* 0x000000ffff02a224 */ /* 0x000fe200078e0a02 */
[----:B------:R-:W-:Y:S02]  /*07c0*/  @!P1 LOP3.LUT R2, RZ, R4, RZ, 0x33, !PT ;  /* 0x00000004ff029212 */ /* 0x000fe400078e33ff */
[----:B------:R-:W-:-:S03]  /*07d0*/  LEA.HI R3, R3, R0, RZ, 0x9 ;  /* 0x0000000003037211 */ /* 0x000fc600078f48ff */
[----:B------:R-:W-:Y:S02]  /*07e0*/  IMAD.SHL.U32 R12, R2, 0x8, RZ ;  /* 0x00000008020c7824 */ /* 0x000fe400078e00ff */
[----:B------:R-:W-:-:S03]  /*07f0*/  IMAD.MOV R2, RZ, RZ, -R2 ;  /* 0x000000ffff027224 */ /* 0x000fc600078e0a02 */
[----:B------:R-:W-:Y:S01]  /*0800*/  LEA.HI.SX32 R3, R3, -R12, 0x17 ;  /* 0x8000000c03037211 */ /* 0x000fe200078fbaff */
[----:B------:R-:W-:-:S03]  /*0810*/  IMAD R14, R4, R2, R7 ;  /* 0x00000002040e7224 */ /* 0x000fc600078e0207 */
[----:B------:R-:W-:Y:S02]  /*0820*/  VIMNMX R15, PT, PT, R3, 0x8, PT ;  /* 0x00000008030f7848 */ /* 0x000fe40003fe0100 */
[----:B------:R-:W-:Y:S02]  /*0830*/  IABS R11, R14 ;  /* 0x0000000e000b7213 */ /* 0x000fe40000000000 */
[-C--:B------:R-:W-:Y:S02]  /*0840*/  IABS R9, R15.reuse ;  /* 0x0000000f00097213 */ /* 0x080fe40000000000 */
[----:B------:R-:W-:Y:S02]  /*0850*/  IABS R4, R15 ;  /* 0x0000000f00047213 */ /* 0x000fe40000000000 */
[----:B------:R-:W0:Y:S08]  /*0860*/  I2F.RP R0, R9 ;  /* 0x0000000900007306 */ /* 0x000e300000209400 */
[----:B0-----:R-:W0:Y:S02]  /*0870*/  MUFU.RCP R0, R0 ;  /* 0x0000000000007308 */ /* 0x001e240000001000 */
[----:B0-----:R-:W-:-:S02]  /*0880*/  VIADD R3, R0, 0xffffffe ;  /* 0x0ffffffe00037836 */ /* 0x001fc40000000000 */
[----:B------:R-:W-:Y:S01]  /*0890*/  IMAD.MOV R0, RZ, RZ, -R4 ;  /* 0x000000ffff007224 */ /* 0x000fe200078e0a04 */
[----:B------:R-:W-:-:S03]  /*08a0*/  IABS R4, R59 ;  /* 0x0000003b00047213 */ /* 0x000fc60000000000 */
[----:B------:R-:W0:Y:S08]  /*08b0*/  F2I.FTZ.U32.TRUNC.NTZ R3, R3 ;  /* 0x0000000300037305 */ /* 0x000e30000021f000 */
[----:B------:R-:W1:Y:S01]  /*08c0*/  I2F.RP R10, R4 ;  /* 0x00000004000a7306 */ /* 0x000e620000209400 */
[----:B0-----:R-:W-:-:S04]  /*08d0*/  IMAD.MOV R6, RZ, RZ, -R3 ;  /* 0x000000ffff067224 */ /* 0x001fc800078e0a03 */
[----:B------:R-:W-:-:S04]  /*08e0*/  IMAD.MOV.U32 R2, RZ, RZ, R6 ;  /* 0x000000ffff027224 */ /* 0x000fc800078e0006 */
[----:B------:R-:W-:Y:S01]  /*08f0*/  IMAD R7, R2, R9, RZ ;  /* 0x0000000902077224 */ /* 0x000fe200078e02ff */
[----:B-1----:R-:W0:Y:S01]  /*0900*/  MUFU.RCP R10, R10 ;  /* 0x0000000a000a7308 */ /* 0x002e220000001000 */
[----:B------:R-:W-:-:S04]  /*0910*/  IMAD.MOV.U32 R2, RZ, RZ, RZ ;  /* 0x000000ffff027224 */ /* 0x000fc800078e00ff */
[----:B------:R-:W-:-:S03]  /*0920*/  IMAD.HI.U32 R2, R3, R7, R2 ;  /* 0x0000000703027227 */ /* 0x000fc600078e0002 */
[----:B------:R-:W1:Y:S03]  /*0930*/  I2F.RP R3, R13 ;  /* 0x0000000d00037306 */ /* 0x000e660000209400 */
[----:B------:R-:W-:-:S04]  /*0940*/  IMAD.HI.U32 R2, R2, R11, RZ ;  /* 0x0000000b02027227 */ /* 0x000fc800078e00ff */
[----:B------:R-:W-:Y:S01]  /*0950*/  IMAD R0, R2, R0, R11 ;  /* 0x0000000002007224 */ /* 0x000fe200078e020b */
[----:B------:R-:W-:Y:S01]  /*0960*/  SHF.R.U32.HI R11, RZ, 0x6, R5 ;  /* 0x00000006ff0b7819 */ /* 0x000fe20000011605 */
[----:B0-----:R-:W-:-:S03]  /*0970*/  VIADD R8, R10, 0xffffffe ;  /* 0x0ffffffe0a087836 */ /* 0x001fc60000000000 */
[----:B------:R-:W-:Y:S02]  /*0980*/  ISETP.GT.U32.AND P1, PT, R9, R0, PT ;  /* 0x000000000900720c */ /* 0x000fe40003f24070 */
[----:B------:R-:W-:Y:S01]  /*0990*/  SGXT.U32 R11, R11, 0x1 ;  /* 0x000000010b0b781a */ /* 0x000fe20000000000 */
[----:B-1----:R-:W0:Y:S10]  /*09a0*/  MUFU.RCP R3, R3 ;  /* 0x0000000300037308 */ /* 0x002e340000001000 */
[----:B------:R-:W-:-:S02]  /*09b0*/  @!P1 IMAD.IADD R0, R0, 0x1, -R9 ;  /* 0x0000000100009824 */ /* 0x000fc400078e0a09 */
[----:B------:R-:W-:Y:S01]  /*09c0*/  @!P1 VIADD R2, R2, 0x1 ;  /* 0x0000000102029836 */ /* 0x000fe20000000000 */
[----:B------:R-:W-:Y:S02]  /*09d0*/  ISETP.NE.AND P1, PT, R15, RZ, PT ;  /* 0x000000ff0f00720c */ /* 0x000fe40003f25270 */
[----:B------:R-:W-:Y:S02]  /*09e0*/  ISETP.GE.U32.AND P0, PT, R0, R9, PT ;  /* 0x000000090000720c */ /* 0x000fe40003f06070 */
[----:B------:R-:W-:Y:S01]  /*09f0*/  LOP3.LUT R0, R14, R15, RZ, 0x3c, !PT ;  /* 0x0000000f0e007212 */ /* 0x000fe200078e3cff */
[----:B0-----:R-:W-:Y:S01]  /*0a00*/  VIADD R6, R3, 0xffffffe ;  /* 0x0ffffffe03067836 */ /* 0x001fe20000000000 */
[----:B------:R-:W0:Y:S01]  /*0a10*/  F2I.FTZ.U32.TRUNC.NTZ R9, R8 ;  /* 0x0000000800097305 */ /* 0x000e22000021f000 */
[----:B------:R-:W-:Y:S02]  /*0a20*/  LOP3.LUT R3, R5, 0x7f, RZ, 0xc0, !PT ;  /* 0x0000007f05037812 */ /* 0x000fe400078ec0ff */
[----:B------:R-:W-:-:S05]  /*0a30*/  ISETP.GE.AND P2, PT, R0, RZ, PT ;  /* 0x000000ff0000720c */ /* 0x000fca0003f46270 */
[----:B------:R1:W2:Y:S01]  /*0a40*/  F2I.FTZ.U32.TRUNC.NTZ R7, R6 ;  /* 0x0000000600077305 */ /* 0x0002a2000021f000 */
[----:B------:R-:W-:-:S04]  /*0a50*/  @P0 VIADD R2, R2, 0x1 ;  /* 0x0000000102020836 */ /* 0x000fc80000000000 */
[----:B------:R-:W-:Y:S02]  /*0a60*/  IMAD.MOV.U32 R16, RZ, RZ, R2 ;  /* 0x000000ffff107224 */ /* 0x000fe400078e0002 */
[----:B0-----:R-:W-:Y:S02]  /*0a70*/  IMAD.MOV R17, RZ, RZ, -R9 ;  /* 0x000000ffff117224 */ /* 0x001fe400078e0a09 */
[----:B------:R-:W-:Y:S01]  /*0a80*/  @!P2 IMAD.MOV R16, RZ, RZ, -R16 ;  /* 0x000000ffff10a224 */ /* 0x000fe200078e0a10 */
[----:B------:R-:W-:Y:S01]  /*0a90*/  @!P1 LOP3.LUT R16, RZ, R15, RZ, 0x33, !PT ;  /* 0x0000000fff109212 */ /* 0x000fe200078e33ff */
[----:B-1----:R-:W-:-:S04]  /*0aa0*/  IMAD.MOV.U32 R6, RZ, RZ, RZ ;  /* 0x000000ffff067224 */ /* 0x002fc800078e00ff */
[----:B------:R-:W-:Y:S02]  /*0ab0*/  IMAD.MOV R0, RZ, RZ, -R16 ;  /* 0x000000ffff007224 */ /* 0x000fe400078e0a10 */
[--C-:B--2---:R-:W-:Y:S02]  /*0ac0*/  IMAD.MOV R8, RZ, RZ, -R7.reuse ;  /* 0x000000ffff087224 */ /* 0x104fe400078e0a07 */
[----:B------:R-:W-:Y:S02]  /*0ad0*/  IMAD R0, R15, R0, R14 ;  /* 0x000000000f007224 */ /* 0x000fe400078e020e */
[----:B------:R-:W-:Y:S02]  /*0ae0*/  IMAD R15, R8, R13, RZ ;  /* 0x0000000d080f7224 */ /* 0x000fe400078e02ff */
[----:B------:R-:W-:Y:S02]  /*0af0*/  IMAD.IADD R0, R12, 0x1, R0 ;  /* 0x000000010c007824 */ /* 0x000fe400078e0200 */
[----:B------:R-:W0:Y:S01]  /*0b00*/  LDS R12, [UR13] ;  /* 0x0000000dff0c7984 */ /* 0x000e220008000800 */
[----:B------:R-:W-:-:S02]  /*0b10*/  IMAD.HI.U32 R6, R7, R15, R6 ;  /* 0x0000000f07067227 */ /* 0x000fc400078e0006 */
[----:B------:R-:W-:Y:S01]  /*0b20*/  LEA R2, R0, UR4, 0x9 ;  /* 0x0000000400027c11 */ /* 0x000fe2000f8e48ff */
[----:B------:R-:W1:Y:S01]  /*0b30*/  LDCU UR4, c[0x0][0x3ac] ;  /* 0x00007580ff0477ac */ /* 0x000e620008000800 */
[----:B------:R-:W-:Y:S02]  /*0b40*/  IMAD.SHL.U32 R0, R16, 0x40, RZ ;  /* 0x0000004010007824 */ /* 0x000fe400078e00ff */
[----:B------:R-:W-:Y:S02]  /*0b50*/  IMAD R7, R17, R4, RZ ;  /* 0x0000000411077224 */ /* 0x000fe400078e02ff */
[----:B------:R-:W-:Y:S01]  /*0b60*/  IMAD.IADD R2, R3, 0x1, R2 ;  /* 0x0000000103027824 */ /* 0x000fe200078e0202 */
[----:B------:R-:W-:Y:S01]  /*0b70*/  LOP3.LUT R11, R0, R11, RZ, 0xfc, !PT ;  /* 0x0000000b000b7212 */ /* 0x000fe200078efcff */
[----:B------:R-:W-:-:S03]  /*0b80*/  IMAD.MOV.U32 R8, RZ, RZ, RZ ;  /* 0x000000ffff087224 */ /* 0x000fc600078e00ff */
[----:B------:R-:W-:Y:S01]  /*0b90*/  IABS R10, R2 ;  /* 0x00000002000a7213 */ /* 0x000fe20000000000 */
[----:B------:R-:W-:Y:S01]  /*0ba0*/  IMAD.HI.U32 R8, R9, R7, R8 ;  /* 0x0000000709087227 */ /* 0x000fe200078e0008 */
[C---:B------:R-:W-:Y:S02]  /*0bb0*/  LOP3.LUT R16, R11.reuse, 0x2, RZ, 0xfc, !PT ;  /* 0x000000020b107812 */ /* 0x040fe400078efcff */
[C---:B------:R-:W-:Y:S01]  /*0bc0*/  LOP3.LUT R18, R11.reuse, 0x6, RZ, 0xfc, !PT ;  /* 0x000000060b127812 */ /* 0x040fe200078efcff */
[----:B------:R-:W-:Y:S01]  /*0bd0*/  IMAD.HI.U32 R6, R6, R10, RZ ;  /* 0x0000000a06067227 */ /* 0x000fe200078e00ff */
[----:B------:R-:W-:Y:S02]  /*0be0*/  IABS R14, R16 ;  /* 0x00000010000e7213 */ /* 0x000fe40000000000 */
[----:B------:R-:W-:Y:S01]  /*0bf0*/  IABS R17, R18 ;  /* 0x0000001200117213 */ /* 0x000fe20000000000 */
[----:B------:R-:W-:Y:S01]  /*0c00*/  IMAD.MOV R6, RZ, RZ, -R6 ;  /* 0x000000ffff067224 */ /* 0x000fe200078e0a06 */
[----:B------:R-:W-:Y:S01]  /*0c10*/  ISETP.GE.AND P2, PT, R18, RZ, PT ;  /* 0x000000ff1200720c */ /* 0x000fe20003f46270 */
[----:B------:R-:W-:Y:S01]  /*0c20*/  IMAD.MOV.U32 R9, RZ, RZ, R14 ;  /* 0x000000ffff097224 */ /* 0x000fe200078e000e */
[----:B------:R-:W-:Y:S01]  /*0c30*/  LOP3.LUT R14, R11, 0x4, RZ, 0xfc, !PT ;  /* 0x000000040b0e7812 */ /* 0x000fe200078efcff */
[----:B------:R-:W-:Y:S01]  /*0c40*/  IMAD R6, R13, R6, R10 ;  /* 0x000000060d067224 */ /* 0x000fe200078e020a */
[----:B------:R-:W-:Y:S01]  /*0c50*/  SHF.R.U32.HI R10, RZ, 0x5, R5 ;  /* 0x00000005ff0a7819 */ /* 0x000fe20000011605 */
[----:B------:R-:W-:Y:S01]  /*0c60*/  IMAD.HI.U32 R7, R8, R9, RZ ;  /* 0x0000000908077227 */ /* 0x000fe200078e00ff */
[----:B------:R-:W-:-:S02]  /*0c70*/  IABS R15, R14 ;  /* 0x0000000e000f7213 */ /* 0x000fc40000000000 */
[----:B------:R-:W-:Y:S01]  /*0c80*/  R2UR UR8, R10 ;  /* 0x000000000a0872ca */ /* 0x000fe200000e0000 */
[----:B------:R-:W-:Y:S01]  /*0c90*/  IMAD.HI.U32 R10, R8, R17, RZ ;  /* 0x00000011080a7227 */ /* 0x000fe200078e00ff */
[----:B------:R-:W-:Y:S02]  /*0ca0*/  ISETP.GT.U32.AND P0, PT, R13, R6, PT ;  /* 0x000000060d00720c */ /* 0x000fe40003f04070 */
[----:B------:R-:W-:Y:S01]  /*0cb0*/  ISETP.GE.AND P5, PT, R14, RZ, PT ;  /* 0x000000ff0e00720c */ /* 0x000fe20003fa6270 */
[----:B------:R-:W-:Y:S01]  /*0cc0*/  IMAD.MOV R7, RZ, RZ, -R7 ;  /* 0x000000ffff077224 */ /* 0x000fe200078e0a07 */
[C---:B------:R-:W-:Y:S01]  /*0cd0*/  LOP3.LUT R14, R11.reuse, 0xa, RZ, 0xfc, !PT ;  /* 0x0000000a0b0e7812 */ /* 0x040fe200078efcff */
[----:B------:R-:W-:Y:S01]  /*0ce0*/  IMAD.MOV R10, RZ, RZ, -R10 ;  /* 0x000000ffff0a7224 */ /* 0x000fe200078e0a0a */
[----:B0-----:R-:W-:Y:S01]  /*0cf0*/  R2UR UR12, R12 ;  /* 0x000000000c0c72ca */ /* 0x001fe200000e0000 */
[C---:B------:R-:W-:Y:S01]  /*0d00*/  IMAD R7, R4.reuse, R7, R9 ;  /* 0x0000000704077224 */ /* 0x040fe200078e0209 */
[----:B------:R-:W-:Y:S01]  /*0d10*/  LOP3.LUT R12, R11, 0x8, RZ, 0xfc, !PT ;  /* 0x000000080b0c7812 */ /* 0x000fe200078efcff */
[----:B------:R-:W-:Y:S01]  /*0d20*/  IMAD R17, R4, R10, R17 ;  /* 0x0000000a04117224 */ /* 0x000fe200078e0211 */
[----:B------:R-:W-:Y:S01]  /*0d30*/  IABS R21, R14 ;  /* 0x0000000e00157213 */ /* 0x000fe20000000000 */
[----:B------:R-:W-:Y:S01]  /*0d40*/  IMAD.HI.U32 R9, R8, R15, RZ ;  /* 0x0000000f08097227 */ /* 0x000fe200078e00ff */
[----:B------:R-:W-:-:S02]  /*0d50*/  ISETP.GT.U32.AND P1, PT, R4, R7, PT ;  /* 0x000000070400720c */ /* 0x000fc40003f24070 */
[----:B------:R-:W-:Y:S01]  /*0d60*/  ISETP.GT.U32.AND P3, PT, R4, R17, PT ;  /* 0x000000110400720c */ /* 0x000fe20003f64070 */
[----:B------:R-:W-:Y:S01]  /*0d70*/  IMAD.MOV R9, RZ, RZ, -R9 ;  /* 0x000000ffff097224 */ /* 0x000fe200078e0a09 */
[----:B------:R-:W-:Y:S01]  /*0d80*/  IABS R19, R12 ;  /* 0x0000000c00137213 */ /* 0x000fe20000000000 */
[----:B------:R-:W-:Y:S01]  /*0d90*/  @!P0 IMAD.IADD R6, R6, 0x1, -R13 ;  /* 0x0000000106068824 */ /* 0x000fe200078e0a0d */
[----:B------:R-:W-:Y:S01]  /*0da0*/  ISETP.GE.AND P0, PT, R16, RZ, PT ;  /* 0x000000ff1000720c */ /* 0x000fe20003f06270 */
[----:B------:R-:W-:Y:S01]  /*0db0*/  IMAD R9, R4, R9, R15 ;  /* 0x0000000904097224 */ /* 0x000fe200078e020f */
[----:B------:R-:W-:Y:S01]  /*0dc0*/  LOP3.LUT R15, R11, 0xc, RZ, 0xfc, !PT ;  /* 0x0000000c0b0f7812 */ /* 0x000fe200078efcff */
[----:B------:R-:W-:Y:S01]  /*0dd0*/  IMAD.HI.U32 R10, R8, R19, RZ ;  /* 0x00000013080a7227 */ /* 0x000fe200078e00ff */
[----:B------:R-:W-:Y:S02]  /*0de0*/  ISETP.GT.U32.AND P6, PT, R13, R6, PT ;  /* 0x000000060d00720c */ /* 0x000fe40003fc4070 */
[----:B------:R-:W-:Y:S01]  /*0df0*/  IABS R23, R15 ;  /* 0x0000000f00177213 */ /* 0x000fe20000000000 */
[--C-:B------:R-:W-:Y:S01]  /*0e00*/  @!P1 IMAD.IADD R7, R7, 0x1, -R4.reuse ;  /* 0x0000000107079824 */ /* 0x100fe200078e0a04 */
[C---:B------:R-:W-:Y:S01]  /*0e10*/  ISETP.GT.U32.AND P1, PT, R4.reuse, R9, PT ;  /* 0x000000090400720c */ /* 0x040fe20003f24070 */
[----:B------:R-:W-:Y:S01]  /*0e20*/  @!P3 IMAD.IADD R17, R17, 0x1, -R4 ;  /* 0x000000011111b824 */ /* 0x000fe200078e0a04 */
[----:B------:R-:W-:Y:S01]  /*0e30*/  LOP3.LUT R16, R11, 0x12, RZ, 0xfc, !PT ;  /* 0x000000120b107812 */ /* 0x000fe200078efcff */
[----:B------:R-:W-:Y:S01]  /*0e40*/  IMAD.MOV R10, RZ, RZ, -R10 ;  /* 0x000000ffff0a7224 */ /* 0x000fe200078e0a0a */
[----:B------:R-:W-:-:S02]  /*0e50*/  ISETP.GT.U32.AND P4, PT, R4, R7, PT ;  /* 0x000000070400720c */ /* 0x000fc40003f84070 */
[C---:B------:R-:W-:Y:S01]  /*0e60*/  ISETP.GT.U32.AND P3, PT, R4.reuse, R17, PT ;  /* 0x000000110400720c */ /* 0x040fe20003f64070 */
[----:B------:R-:W-:Y:S01]  /*0e70*/  IMAD R19, R4, R10, R19 ;  /* 0x0000000a04137224 */ /* 0x000fe200078e0213 */
[----:B------:R-:W-:Y:S01]  /*0e80*/  IABS R29, R16 ;  /* 0x00000010001d7213 */ /* 0x000fe20000000000 */
[----:B------:R-:W-:Y:S01]  /*0e90*/  IMAD.HI.U32 R10, R8, R21, RZ ;  /* 0x00000015080a7227 */ /* 0x000fe200078e00ff */
[C---:B------:R-:W-:Y:S02]  /*0ea0*/  LOP3.LUT R18, R11.reuse, 0x18, RZ, 0xfc, !PT ;  /* 0x000000180b127812 */ /* 0x040fe400078efcff */
[----:B------:R-:W-:Y:S01]  /*0eb0*/  LOP3.LUT R20, R11, 0x1a, RZ, 0xfc, !PT ;  /* 0x0000001a0b147812 */ /* 0x000fe200078efcff */
[----:B------:R-:W-:Y:S01]  /*0ec0*/  IMAD.MOV R10, RZ, RZ, -R10 ;  /* 0x000000ffff0a7224 */ /* 0x000fe200078e0a0a */
[----:B------:R-:W-:Y:S01]  /*0ed0*/  IABS R35, R18 ;  /* 0x0000001200237213 */ /* 0x000fe20000000000 */
[--C-:B------:R-:W-:Y:S01]  /*0ee0*/  @!P1 IMAD.IADD R9, R9, 0x1, -R4.reuse ;  /* 0x0000000109099824 */ /* 0x100fe200078e0a04 */
[----:B------:R-:W-:Y:S01]  /*0ef0*/  ISETP.GE.AND P1, PT, R14, RZ, PT ;  /* 0x000000ff0e00720c */ /* 0x000fe20003f26270 */
[C---:B------:R-:W-:Y:S01]  /*0f00*/  IMAD R21, R4.reuse, R10, R21 ;  /* 0x0000000a04157224 */ /* 0x040fe200078e0215 */
[----:B------:R-:W-:Y:S01]  /*0f10*/  LOP3.LUT R10, R11, 0x10, RZ, 0xfc, !PT ;  /* 0x000000100b0a7812 */ /* 0x000fe200078efcff */
[--C-:B------:R-:W-:Y:S01]  /*0f20*/  @!P4 IMAD.IADD R7, R7, 0x1, -R4.reuse ;  /* 0x000000010707c824 */ /* 0x100fe200078e0a04 */
[C---:B------:R-:W-:Y:S01]  /*0f30*/  ISETP.GT.U32.AND P4, PT, R4.reuse, R9, PT ;  /* 0x000000090400720c */ /* 0x040fe20003f84070 */
[----:B------:R-:W-:Y:S01]  /*0f40*/  @!P3 IMAD.IADD R17, R17, 0x1, -R4 ;  /* 0x000000011111b824 */ /* 0x000fe200078e0a04 */
[----:B------:R-:W-:Y:S01]  /*0f50*/  ISETP.GT.U32.AND P3, PT, R4, R21, PT ;  /* 0x000000150400720c */ /* 0x000fe20003f64070 */
[----:B------:R-:W-:Y:S01]  /*0f60*/  @!P6 IMAD.IADD R6, R6, 0x1, -R13 ;  /* 0x000000010606e824 */ /* 0x000fe200078e0a0d */
[----:B------:R-:W-:Y:S01]  /*0f70*/  ISETP.GE.AND P6, PT, R12, RZ, PT ;  /* 0x000000ff0c00720c */ /* 0x000fe20003fc6270 */
[----:B------:R-:W-:Y:S01]  /*0f80*/  IMAD.MOV.U32 R13, RZ, RZ, R7 ;  /* 0x000000ffff0d7224 */ /* 0x000fe200078e0007 */
[----:B------:R-:W-:Y:S01]  /*0f90*/  LEA.HI R7, R5, R0, RZ, 0x1a ;  /* 0x0000000005077211 */ /* 0x000fe200078fd0ff */
[----:B------:R-:W-:Y:S01]  /*0fa0*/  IMAD.HI.U32 R12, R8, R23, RZ ;  /* 0x00000017080c7227 */ /* 0x000fe200078e00ff */
[----:B------:R-:W-:-:S02]  /*0fb0*/  IABS R27, R10 ;  /* 0x0000000a001b7213 */ /* 0x000fc40000000000 */
[----:B------:R-:W-:Y:S01]  /*0fc0*/  IABS R37, R20 ;  /* 0x0000001400257213 */ /* 0x000fe20000000000 */
[----:B------:R-:W-:Y:S01]  /*0fd0*/  VIADD R14, R7, 0xe ;  /* 0x0000000e070e7836 */ /* 0x000fe20000000000 */
[----:B------:R-:W-:Y:S01]  /*0fe0*/  LOP3.LUT R22, R11, 0x32, RZ, 0xfc, !PT ;  /* 0x000000320b167812 */ /* 0x000fe200078efcff */
[----:B------:R-:W-:Y:S01]  /*0ff0*/  @!P0 IMAD.MOV R13, RZ, RZ, -R13 ;  /* 0x000000ffff0d8224 */ /* 0x000fe200078e0a0d */
[C---:B------:R-:W-:Y:S01]  /*1000*/  ISETP.GT.U32.AND P0, PT, R4.reuse, R19, PT ;  /* 0x000000130400720c */ /* 0x040fe20003f04070 */
[--C-:B------:R-:W-:Y:S01]  /*1010*/  @!P3 IMAD.IADD R21, R21, 0x1, -R4.reuse ;  /* 0x000000011515b824 */ /* 0x100fe200078e0a04 */
[----:B------:R-:W-:Y:S01]  /*1020*/  IABS R25, R14 ;  /* 0x0000000e00197213 */ /* 0x000fe20000000000 */
[----:B------:R-:W-:Y:S01]  /*1030*/  @!P4 IMAD.IADD R9, R9, 0x1, -R4 ;  /* 0x000000010909c824 */ /* 0x000fe200078e0a04 */
[----:B------:R-:W-:Y:S01]  /*1040*/  ISETP.GE.AND P4, PT, R15, RZ, PT ;  /* 0x000000ff0f00720c */ /* 0x000fe20003f86270 */
[----:B------:R-:W-:Y:S01]  /*1050*/  IMAD.MOV R12, RZ, RZ, -R12 ;  /* 0x000000ffff0c7224 */ /* 0x000fe200078e0a0c */
[----:B------:R-:W-:Y:S01]  /*1060*/  ISETP.GT.U32.AND P3, PT, R4, R21, PT ;  /* 0x000000150400720c */ /* 0x000fe20003f64070 */
[----:B------:R-:W-:Y:S01]  /*1070*/  IMAD.MOV.U32 R15, RZ, RZ, R9 ;  /* 0x000000ffff0f7224 */ /* 0x000fe200078e0009 */
[----:B------:R-:W-:Y:S01]  /*1080*/  IABS R61, R22 ;  /* 0x00000016003d7213 */ /* 0x000fe20000000000 */
[----:B------:R-:W-:Y:S01]  /*1090*/  IMAD.HI.U32 R9, R8, R25, RZ ;  /* 0x0000001908097227 */ /* 0x000fe200078e00ff */
[----:B------:R-:W-:-:S02]  /*10a0*/  LOP3.LUT R26, R11, 0x36, RZ, 0xfc, !PT ;  /* 0x000000360b1a7812 */ /* 0x000fc400078efcff */
[----:B------:R-:W-:Y:S01]  /*10b0*/  LOP3.LUT R24, R11, 0x34, RZ, 0xfc, !PT ;  /* 0x000000340b187812 */ /* 0x000fe200078efcff */
[C---:B------:R-:W-:Y:S01]  /*10c0*/  IMAD R23, R4.reuse, R12, R23 ;  /* 0x0000000c04177224 */ /* 0x040fe200078e0217 */
[----:B------:R-:W-:Y:S01]  /*10d0*/  IABS R65, R26 ;  /* 0x0000001a00417213 */ /* 0x000fe20000000000 */
[----:B------:R-:W-:Y:S01]  /*10e0*/  IMAD.MOV R9, RZ, RZ, -R9 ;  /* 0x000000ffff097224 */ /* 0x000fe200078e0a09 */
[----:B------:R-:W-:Y:S01]  /*10f0*/  IABS R63, R24 ;  /* 0x00000018003f7213 */ /* 0x000fe20000000000 */
[--C-:B------:R-:W-:Y:S01]  /*1100*/  @!P0 IMAD.IADD R19, R19, 0x1, -R4.reuse ;  /* 0x0000000113138824 */ /* 0x100fe200078e0a04 */
[----:B------:R-:W-:Y:S01]  /*1110*/  LOP3.LUT R28, R11, 0x38, RZ, 0xfc, !PT ;  /* 0x000000380b1c7812 */ /* 0x000fe200078efcff */
[----:B------:R-:W-:Y:S01]  /*1120*/  @!P5 IMAD.MOV R15, RZ, RZ, -R15 ;  /* 0x000000ffff0fd224 */ /* 0x000fe200078e0a0f */
[C---:B------:R-:W-:Y:S01]  /*1130*/  ISETP.GT.U32.AND P5, PT, R4.reuse, R23, PT ;  /* 0x000000170400720c */ /* 0x040fe20003fa4070 */
[C---:B------:R-:W-:Y:S01]  /*1140*/  IMAD R9, R4.reuse, R9, R25 ;  /* 0x0000000904097224 */ /* 0x040fe200078e0219 */
[----:B------:R-:W-:Y:S01]  /*1150*/  ISETP.GT.U32.AND P0, PT, R4, R19, PT ;  /* 0x000000130400720c */ /* 0x000fe20003f04070 */
[----:B------:R-:W-:Y:S01]  /*1160*/  @!P3 IMAD.IADD R21, R21, 0x1, -R4 ;  /* 0x000000011515b824 */ /* 0x000fe200078e0a04 */
[----:B------:R-:W-:Y:S01]  /*1170*/  IABS R67, R11 ;  /* 0x0000000b00437213 */ /* 0x000fe20000000000 */
[----:B------:R-:W-:Y:S01]  /*1180*/  IMAD.HI.U32 R12, R8, R29, RZ ;  /* 0x0000001d080c7227 */ /* 0x000fe200078e00ff */
[----:B------:R-:W-:-:S02]  /*1190*/  ISETP.GT.U32.AND P3, PT, R4, R9, PT ;  /* 0x000000090400720c */ /* 0x000fc40003f64070 */
[----:B------:R-:W-:Y:S01]  /*11a0*/  IABS R69, R28 ;  /* 0x0000001c00457213 */ /* 0x000fe20000000000 */
[----:B------:R-:W-:Y:S01]  /*11b0*/  IMAD.MOV R12, RZ, RZ, -R12 ;  /* 0x000000ffff0c7224 */ /* 0x000fe200078e0a0c */
[----:B------:R-:W-:Y:S01]  /*11c0*/  LOP3.LUT R30, R11, 0x3a, RZ, 0xfc, !PT ;  /* 0x0000003a0b1e7812 */ /* 0x000fe200078efcff */
[----:B------:R-:W-:Y:S01]  /*11d0*/  @!P2 IMAD.MOV R17, RZ, RZ, -R17 ;  /* 0x000000ffff11a224 */ /* 0x000fe200078e0a11 */
[----:B------:R-:W-:Y:S01]  /*11e0*/  BAR.SYNC.DEFER_BLOCKING 0x0 ;  /* 0x0000000000007b1d */ /* 0x000fe20000010000 */
[--C-:B------:R-:W-:Y:S01]  /*11f0*/  @!P5 IMAD.IADD R23, R23, 0x1, -R4.reuse ;  /* 0x000000011717d824 */ /* 0x100fe200078e0a04 */
[----:B------:R-:W-:Y:S01]  /*1200*/  ISETP.GE.AND P2, PT, R14, RZ, PT ;  /* 0x000000ff0e00720c */ /* 0x000fe20003f46270 */
[----:B------:R-:W-:Y:S01]  /*1210*/  @!P0 IMAD.IADD R19, R19, 0x1, -R4 ;  /* 0x0000000113138824 */ /* 0x000fe200078e0a04 */
[----:B------:R-:W-:Y:S01]  /*1220*/  ISETP.GE.AND P0, PT, R10, RZ, PT ;  /* 0x000000ff0a00720c */ /* 0x000fe20003f06270 */
[----:B------:R-:W-:Y:S01]  /*1230*/  IMAD.HI.U32 R10, R8, R27, RZ ;  /* 0x0000001b080a7227 */ /* 0x000fe200078e00ff */
[----:B------:R-:W-:-:S03]  /*1240*/  ISETP.GT.U32.AND P5, PT, R4, R23, PT ;  /* 0x000000170400720c */ /* 0x000fc60003fa4070 */
[----:B------:R-:W-:Y:S02]  /*1250*/  @!P3 IMAD.IADD R9, R9, 0x1, -R4 ;  /* 0x000000010909b824 */ /* 0x000fe400078e0a04 */
[----:B------:R-:W-:Y:S01]  /*1260*/  @!P6 IMAD.MOV R19, RZ, RZ, -R19 ;  /* 0x000000ffff13e224 */ /* 0x000fe200078e0a13 */
[----:B------:R-:W-:Y:S01]  /*1270*/  ISETP.GE.AND P6, PT, R16, RZ, PT ;  /* 0x000000ff1000720c */ /* 0x000fe20003fc6270 */
[----:B------:R-:W-:Y:S01]  /*1280*/  IMAD.MOV R10, RZ, RZ, -R10 ;  /* 0x000000ffff0a7224 */ /* 0x000fe200078e0a0a */
[C---:B------:R-:W-:Y:S01]  /*1290*/  LOP3.LUT R16, R11.reuse, 0x16, RZ, 0xfc, !PT ;  /* 0x000000160b107812 */ /* 0x040fe200078efcff */
[----:B------:R-:W-:Y:S01]  /*12a0*/  @!P1 IMAD.MOV R21, RZ, RZ, -R21 ;  /* 0x000000ffff159224 */ /* 0x000fe200078e0a15 */
[C---:B------:R-:W-:Y:S01]  /*12b0*/  ISETP.GT.U32.AND P3, PT, R4.reuse, R9, PT ;  /* 0x000000090400720c */ /* 0x040fe20003f64070 */
[C---:B------:R-:W-:Y:S01]  /*12c0*/  IMAD R27, R4.reuse, R10, R27 ;  /* 0x0000000a041b7224 */ /* 0x040fe200078e021b */
[----:B------:R-:W-:Y:S01]  /*12d0*/  IABS R33, R16 ;  /* 0x0000001000217213 */ /* 0x000fe20000000000 */
[C---:B------:R-:W-:Y:S01]  /*12e0*/  IMAD R29, R4.reuse, R12, R29 ;  /* 0x0000000c041d7224 */ /* 0x040fe200078e021d */
[----:B------:R-:W-:Y:S01]  /*12f0*/  LOP3.LUT R10, R11, 0x14, RZ, 0xfc, !PT ;  /* 0x000000140b0a7812 */ /* 0x000fe200078efcff */
[----:B------:R-:W-:Y:S01]  /*1300*/  @!P5 IMAD.IADD R23, R23, 0x1, -R4 ;  /* 0x000000011717d824 */ /* 0x000fe200078e0a04 */
[----:B------:R-:W-:Y:S01]  /*1310*/  ISETP.GT.U32.AND P1, PT, R4, R27, PT ;  /* 0x0000001b0400720c */ /* 0x000fe20003f24070 */
[----:B------:R-:W-:Y:S01]  /*1320*/  IMAD.HI.U32 R12, R8, R33, RZ ;  /* 0x00000021080c7227 */ /* 0x000fe200078e00ff */
[----:B------:R-:W-:-:S02]  /*1330*/  IABS R31, R10 ;  /* 0x0000000a001f7213 */ /* 0x000fc40000000000 */
[----:B------:R-:W-:Y:S01]  /*1340*/  ISETP.GE.AND P5, PT, R10, RZ, PT ;  /* 0x000000ff0a00720c */ /* 0x000fe20003fa6270 */
[----:B------:R-:W-:Y:S01]  /*1350*/  @!P4 IMAD.MOV R23, RZ, RZ, -R23 ;  /* 0x000000ffff17c224 */ /* 0x000fe200078e0a17 */
[----:B------:R-:W-:Y:S01]  /*1360*/  ISETP.GT.U32.AND P4, PT, R4, R29, PT ;  /* 0x0000001d0400720c */ /* 0x000fe20003f84070 */
[----:B------:R-:W-:Y:S02]  /*1370*/  IMAD.MOV R12, RZ, RZ, -R12 ;  /* 0x000000ffff0c7224 */ /* 0x000fe400078e0a0c */
[--C-:B------:R-:W-:Y:S01]  /*1380*/  @!P3 IMAD.IADD R9, R9, 0x1, -R4.reuse ;  /* 0x000000010909b824 */ /* 0x100fe200078e0a04 */
[----:B------:R-:W-:Y:S01]  /*1390*/  ISETP.GE.AND P3, PT, R16, RZ, PT ;  /* 0x000000ff1000720c */ /* 0x000fe20003f66270 */
[----:B------:R-:W-:Y:S02]  /*13a0*/  IMAD R33, R4, R12, R33 ;  /* 0x0000000c04217224 */ /* 0x000fe400078e0221 */
[----:B------:R-:W-:Y:S02]  /*13b0*/  IMAD.MOV.U32 R25, RZ, RZ, R9 ;  /* 0x000000ffff197224 */ /* 0x000fe400078e0009 */
[----:B------:R-:W-:-:S02]  /*13c0*/  @!P1 IMAD.IADD R27, R27, 0x1, -R4 ;  /* 0x000000011b1b9824 */ /* 0x000fc400078e0a04 */
[----:B------:R-:W-:Y:S01]  /*13d0*/  @!P2 IMAD.MOV R25, RZ, RZ, -R25 ;  /* 0x000000ffff19a224 */ /* 0x000fe200078e0a19 */
[----:B------:R-:W-:Y:S01]  /*13e0*/  ISETP.GT.U32.AND P2, PT, R4, R33, PT ;  /* 0x000000210400720c */ /* 0x000fe20003f44070 */
[----:B------:R-:W-:Y:S01]  /*13f0*/  IMAD.HI.U32 R10, R8, R31, RZ ;  /* 0x0000001f080a7227 */ /* 0x000fe200078e00ff */
[----:B------:R-:W-:-:S03]  /*1400*/  ISETP.GT.U32.AND P1, PT, R4, R27, PT ;  /* 0x0000001b0400720c */ /* 0x000fc60003f24070 */
[----:B------:R-:W-:Y:S02]  /*1410*/  IMAD.MOV R14, RZ, RZ, -R10 ;  /* 0x000000ffff0e7224 */ /* 0x000fe400078e0a0a */
[--C-:B------:R-:W-:Y:S02]  /*1420*/  @!P4 IMAD.IADD R29, R29, 0x1, -R4.reuse ;  /* 0x000000011d1dc824 */ /* 0x100fe400078e0a04 */
[----:B------:R-:W-:Y:S01]  /*1430*/  IMAD R31, R4, R14, R31 ;  /* 0x0000000e041f7224 */ /* 0x000fe200078e021f */
[----:B------:R-:W-:Y:S01]  /*1440*/  LOP3.LUT R14, R11, 0x1c, RZ, 0xfc, !PT ;  /* 0x0000001c0b0e7812 */ /* 0x000fe200078efcff */
[----:B------:R-:W-:Y:S01]  /*1450*/  IMAD.HI.U32 R10, R8, R35, RZ ;  /* 0x00000023080a7227 */ /* 0x000fe200078e00ff */
[----:B------:R-:W-:Y:S02]  /*1460*/  ISETP.GT.U32.AND P4, PT, R4, R29, PT ;  /* 0x0000001d0400720c */ /* 0x000fe40003f84070 */
[----:B------:R-:W-:Y:S01]  /*1470*/  IABS R39, R14 ;  /* 0x0000000e00277213 */ /* 0x000fe20000000000 */
[----:B------:R-:W-:-:S02]  /*1480*/  @!P2 IMAD.IADD R33, R33, 0x1, -R4 ;  /* 0x000000012121a824 */ /* 0x000fc400078e0a04 */
[----:B------:R-:W-:Y:S02]  /*1490*/  IMAD.MOV R10, RZ, RZ, -R10 ;  /* 0x000000ffff0a7224 */ /* 0x000fe400078e0a0a */
[----:B------:R-:W-:Y:S01]  /*14a0*/  IMAD.HI.U32 R12, R8, R37, RZ ;  /* 0x00000025080c7227 */ /* 0x000fe200078e00ff */
[----:B------:R-:W-:-:S03]  /*14b0*/  ISETP.GT.U32.AND P2, PT, R4, R33, PT ;  /* 0x000000210400720c */ /* 0x000fc60003f44070 */
[----:B------:R-:W-:Y:S01]  /*14c0*/  @!P1 IMAD.IADD R27, R27, 0x1, -R4 ;  /* 0x000000011b1b9824 */ /* 0x000fe200078e0a04 */
[C---:B------:R-:W-:Y:S01]  /*14d0*/  ISETP.GT.U32.AND P1, PT, R4.reuse, R31, PT ;  /* 0x0000001f0400720c */ /* 0x040fe20003f24070 */
[----:B------:R-:W-:Y:S02]  /*14e0*/  IMAD R9, R4, R10, R35 ;  /* 0x0000000a04097224 */ /* 0x000fe400078e0223 */
[----:B------:R-:W-:Y:S02]  /*14f0*/  IMAD.MOV R12, RZ, RZ, -R12 ;  /* 0x000000ffff0c7224 */ /* 0x000fe400078e0a0c */
[----:B------:R-:W-:-:S04]  /*1500*/  IMAD.HI.U32 R10, R8, R39, RZ ;  /* 0x00000027080a7227 */ /* 0x000fc800078e00ff */
[C---:B------:R-:W-:Y:S02]  /*1510*/  IMAD R37, R4.reuse, R12, R37 ;  /* 0x0000000c04257224 */ /* 0x040fe400078e0225 */
[----:B------:R-:W-:Y:S01]  /*1520*/  @!P4 IMAD.IADD R29, R29, 0x1, -R4 ;  /* 0x000000011d1dc824 */ /* 0x000fe200078e0a04 */
[C---:B------:R-:W-:Y:S01]  /*1530*/  ISETP.GT.U32.AND P4, PT, R4.reuse, R9, PT ;  /* 0x000000090400720c */ /* 0x040fe20003f84070 */
[----:B------:R-:W-:Y:S02]  /*1540*/  IMAD.MOV R10, RZ, RZ, -R10 ;  /* 0x000000ffff0a7224 */ /* 0x000fe400078e0a0a */
[----:B------:R-:W-:Y:S01]  /*1550*/  @!P6 IMAD.MOV R29, RZ, RZ, -R29 ;  /* 0x000000ffff1de224 */ /* 0x000fe200078e0a1d */
[C---:B------:R-:W-:Y:S01]  /*1560*/  ISETP.GT.U32.AND P6, PT, R4.reuse, R37, PT ;  /* 0x000000250400720c */ /* 0x040fe20003fc4070 */
[----:B------:R-:W-:Y:S02]  /*1570*/  IMAD R39, R4, R10, R39 ;  /* 0x0000000a04277224 */ /* 0x000fe400078e0227 */
[----:B------:R-:W-:-:S02]  /*1580*/  @!P1 IMAD.IADD R31, R31, 0x1, -R4 ;  /* 0x000000011f1f9824 */ /* 0x000fc400078e0a04 */
[--C-:B------:R-:W-:Y:S01]  /*1590*/  @!P2 IMAD.IADD R33, R33, 0x1, -R4.reuse ;  /* 0x000000012121a824 */ /* 0x100fe200078e0a04 */
[C---:B------:R-:W-:Y:S01]  /*15a0*/  ISETP.GT.U32.AND P2, PT, R4.reuse, R39, PT ;  /* 0x000000270400720c */ /* 0x040fe20003f44070 */
[----:B------:R-:W-:Y:S01]  /*15b0*/  VIADD R16, R7, 0x1e ;  /* 0x0000001e07107836 */ /* 0x000fe20000000000 */
[----:B------:R-:W-:Y:S01]  /*15c0*/  ISETP.GT.U32.AND P1, PT, R4, R31, PT ;  /* 0x0000001f0400720c */ /* 0x000fe20003f24070 */
[----:B------:R-:W-:Y:S01]  /*15d0*/  @!P0 IMAD.MOV R27, RZ, RZ, -R27 ;  /* 0x000000ffff1b8224 */ /* 0x000fe200078e0a1b */
[----:B------:R-:W-:Y:S01]  /*15e0*/  ISETP.GE.AND P0, PT, R18, RZ, PT ;  /* 0x000000ff1200720c */ /* 0x000fe20003f06270 */
[--C-:B------:R-:W-:Y:S01]  /*15f0*/  @!P4 IMAD.IADD R9, R9, 0x1, -R4.reuse ;  /* 0x000000010909c824 */ /* 0x100fe200078e0a04 */
[----:B------:R-:W-:Y:S01]  /*1600*/  IABS R41, R16 ;  /* 0x0000001000297213 */ /* 0x000fe20000000000 */
[----:B------:R-:W-:Y:S01]  /*1610*/  @!P6 IMAD.IADD R37, R37, 0x1, -R4 ;  /* 0x000000012525e824 */ /* 0x000fe200078e0a04 */
[----:B------:R-:W-:Y:S01]  /*1620*/  LOP3.LUT R18, R11, 0x20, RZ, 0xfc, !PT ;  /* 0x000000200b127812 */ /* 0x000fe200078efcff */
[----:B------:R-:W-:Y:S01]  /*1630*/  @!P3 IMAD.MOV R33, RZ, RZ, -R33 ;  /* 0x000000ffff21b224 */ /* 0x000fe200078e0a21 */
[----:B------:R-:W-:Y:S01]  /*1640*/  ISETP.GT.U32.AND P4, PT, R4, R9, PT ;  /* 0x000000090400720c */ /* 0x000fe20003f84070 */
[----:B------:R-:W-:Y:S01]  /*1650*/  IMAD.HI.U32 R10, R8, R41, RZ ;  /* 0x00000029080a7227 */ /* 0x000fe200078e00ff */
[----:B------:R-:W-:-:S02]  /*1660*/  ISETP.GT.U32.AND P6, PT, R4, R37, PT ;  /* 0x000000250400720c */ /* 0x000fc40003fc4070 */
[----:B------:R-:W-:Y:S01]  /*1670*/  IABS R43, R18 ;  /* 0x00000012002b7213 */ /* 0x000fe20000000000 */
[--C-:B------:R-:W-:Y:S01]  /*1680*/  @!P2 IMAD.IADD R39, R39, 0x1, -R4.reuse ;  /* 0x000000012727a824 */ /* 0x100fe200078e0a04 */
[----:B------:R-:W-:Y:S01]  /*1690*/  ISETP.GE.AND P3, PT, R16, RZ, PT ;  /* 0x000000ff1000720c */ /* 0x000fe20003f66270 */
[----:B------:R-:W-:Y:S01]  /*16a0*/  @!P1 IMAD.IADD R31, R31, 0x1, -R4 ;  /* 0x000000011f1f9824 */ /* 0x000fe200078e0a04 */
[----:B------:R-:W-:Y:S01]  /*16b0*/  ISETP.GE.AND P1, PT, R20, RZ, PT ;  /* 0x000000ff1400720c */ /* 0x000fe20003f26270 */
[----:B------:R-:W-:Y:S01]  /*16c0*/  IMAD.MOV R10, RZ, RZ, -R10 ;  /* 0x000000ffff0a7224 */ /* 0x000fe200078e0a0a */
[----:B------:R-:W-:Y:S01]  /*16d0*/  ISETP.GT.U32.AND P2, PT, R4, R39, PT ;  /* 0x000000270400720c */ /* 0x000fe20003f44070 */
[----:B------:R-:W-:Y:S01]  /*16e0*/  @!P5 IMAD.MOV R31, RZ, RZ, -R31 ;  /* 0x000000ffff1fd224 */ /* 0x000fe200078e0a1f */
[----:B------:R-:W-:Y:S01]  /*16f0*/  ISETP.GE.AND P5, PT, R14, RZ, PT ;  /* 0x000000ff0e00720c */ /* 0x000fe20003fa6270 */
[----:B------:R-:W-:Y:S01]  /*1700*/  IMAD.HI.U32 R12, R8, R43, RZ ;  /* 0x0000002b080c7227 */ /* 0x000fe200078e00ff */
[----:B------:R-:W-:-:S02]  /*1710*/  LOP3.LUT R14, R11, 0x28, RZ, 0xfc, !PT ;  /* 0x000000280b0e7812 */ /* 0x000fc400078efcff */
[C---:B------:R-:W-:Y:S01]  /*1720*/  LOP3.LUT R16, R11.reuse, 0x2c, RZ, 0xfc, !PT ;  /* 0x0000002c0b107812 */ /* 0x040fe200078efcff */
[C---:B------:R-:W-:Y:S01]  /*1730*/  IMAD R41, R4.reuse, R10, R41 ;  /* 0x0000000a04297224 */ /* 0x040fe200078e0229 */
[----:B------:R-:W-:Y:S01]  /*1740*/  LOP3.LUT R10, R11, 0x22, RZ, 0xfc, !PT ;  /* 0x000000220b0a7812 */ /* 0x000fe200078efcff */
[----:B------:R-:W-:Y:S01]  /*1750*/  IMAD.MOV R12, RZ, RZ, -R12 ;  /* 0x000000ffff0c7224 */ /* 0x000fe200078e0a0c */
[----:B------:R-:W-:Y:S01]  /*1760*/  IABS R51, R14 ;  /* 0x0000000e00337213 */ /* 0x000fe20000000000 */
[--C-:B------:R-:W-:Y:S01]  /*1770*/  @!P6 IMAD.IADD R37, R37, 0x1, -R4.reuse ;  /* 0x000000012525e824 */ /* 0x100fe200078e0a04 */
[C---:B------:R-:W-:Y:S01]  /*1780*/  ISETP.GT.U32.AND P6, PT, R4.reuse, R41, PT ;  /* 0x000000290400720c */ /* 0x040fe20003fc4070 */
[C---:B------:R-:W-:Y:S01]  /*1790*/  IMAD R43, R4.reuse, R12, R43 ;  /* 0x0000000c042b7224 */ /* 0x040fe200078e022b */
[----:B------:R-:W-:Y:S01]  /*17a0*/  IABS R45, R10 ;  /* 0x0000000a002d7213 */ /* 0x000fe20000000000 */
[--C-:B------:R-:W-:Y:S01]  /*17b0*/  @!P2 IMAD.IADD R39, R39, 0x1, -R4.reuse ;  /* 0x000000012727a824 */ /* 0x100fe200078e0a04 */
[----:B------:R-:W-:Y:S01]  /*17c0*/  LOP3.LUT R12, R11, 0x26, RZ, 0xfc, !PT ;  /* 0x000000260b0c7812 */ /* 0x000fe200078efcff */
[--C-:B------:R-:W-:Y:S01]  /*17d0*/  @!P4 IMAD.IADD R9, R9, 0x1, -R4.reuse ;  /* 0x000000010909c824 */ /* 0x100fe200078e0a04 */
[----:B------:R-:W-:Y:S01]  /*17e0*/  IABS R55, R16 ;  /* 0x0000001000377213 */ /* 0x000fe20000000000 */
[----:B------:R-:W-:Y:S01]  /*17f0*/  @!P5 IMAD.MOV R39, RZ, RZ, -R39 ;  /* 0x000000ffff27d224 */ /* 0x000fe200078e0a27 */
[----:B------:R-:W-:Y:S01]  /*1800*/  ISETP.GT.U32.AND P5, PT, R4, R43, PT ;  /* 0x0000002b0400720c */ /* 0x000fe20003fa4070 */
[----:B------:R-:W-:Y:S01]  /*1810*/  IMAD.MOV.U32 R35, RZ, RZ, R9 ;  /* 0x000000ffff237224 */ /* 0x000fe200078e0009 */
[----:B------:R-:W-:Y:S01]  /*1820*/  LOP3.LUT R9, R11, 0x24, RZ, 0xfc, !PT ;  /* 0x000000240b097812 */ /* 0x000fe200078efcff */
[----:B------:R-:W-:Y:S01]  /*1830*/  @!P1 IMAD.MOV R37, RZ, RZ, -R37 ;  /* 0x000000ffff259224 */ /* 0x000fe200078e0a25 */
[----:B------:R-:W-:Y:S01]  /*1840*/  IABS R49, R12 ;  /* 0x0000000c00317213 */ /* 0x000fe20000000000 */
[----:B------:R-:W-:Y:S01]  /*1850*/  @!P6 IMAD.IADD R41, R41, 0x1, -R4 ;  /* 0x000000012929e824 */ /* 0x000fe200078e0a04 */
[----:B------:R-:W-:Y:S01]  /*1860*/  ISETP.GE.AND P1, PT, R9, RZ, PT ;  /* 0x000000ff0900720c */ /* 0x000fe20003f26270 */
[----:B------:R-:W-:Y:S01]  /*1870*/  @!P0 IMAD.MOV R35, RZ, RZ, -R35 ;  /* 0x000000ffff238224 */ /* 0x000fe200078e0a23 */
[----:B------:R-:W-:Y:S01]  /*1880*/  IABS R47, R9 ;  /* 0x00000009002f7213 */ /* 0x000fe20000000000 */
[----:B------:R-:W-:Y:S01]  /*1890*/  IMAD.HI.U32 R9, R8, R45, RZ ;  /* 0x0000002d08097227 */ /* 0x000fe200078e00ff */
[----:B------:R-:W-:-:S02]  /*18a0*/  ISETP.GT.U32.AND P6, PT, R4, R41, PT ;  /* 0x000000290400720c */ /* 0x000fc40003fc4070 */
[----:B------:R-:W-:Y:S01]  /*18b0*/  ISETP.GE.AND P0, PT, R10, RZ, PT ;  /* 0x000000ff0a00720c */ /* 0x000fe20003f06270 */
[----:B------:R-:W-:Y:S01]  /*18c0*/  @!P5 IMAD.IADD R43, R43, 0x1, -R4 ;  /* 0x000000012b2bd824 */ /* 0x000fe200078e0a04 */
[----:B------:R-:W-:Y:S01]  /*18d0*/  ISETP.GE.AND P2, PT, R12, RZ, PT ;  /* 0x000000ff0c00720c */ /* 0x000fe20003f46270 */
[----:B------:R-:W-:Y:S01]  /*18e0*/  IMAD.HI.U32 R10, R8, R47, RZ ;  /* 0x0000002f080a7227 */ /* 0x000fe200078e00ff */
[----:B------:R-:W-:Y:S02]  /*18f0*/  LOP3.LUT R20, R11, 0x30, RZ, 0xfc, !PT ;  /* 0x000000300b147812 */ /* 0x000fe400078efcff */
[----:B------:R-:W-:Y:S01]  /*1900*/  ISETP.GT.U32.AND P5, PT, R4, R43, PT ;  /* 0x0000002b0400720c */ /* 0x000fe20003fa4070 */
[----:B------:R-:W-:Y:S01]  /*1910*/  IMAD.MOV R9, RZ, RZ, -R9 ;  /* 0x000000ffff097224 */ /* 0x000fe200078e0a09 */
[----:B------:R-:W-:Y:S01]  /*1920*/  IABS R57, R20 ;  /* 0x0000001400397213 */ /* 0x000fe20000000000 */
[----:B------:R-:W-:Y:S01]  /*1930*/  IMAD.MOV R10, RZ, RZ, -R10 ;  /* 0x000000ffff0a7224 */ /* 0x000fe200078e0a0a */
[----:B------:R-:W-:Y:S01]  /*1940*/  ISETP.GE.AND P4, PT, R18, RZ, PT ;  /* 0x000000ff1200720c */ /* 0x000fe20003f86270 */
[----:B------:R-:W-:Y:S01]  /*1950*/  @!P6 IMAD.IADD R41, R41, 0x1, -R4 ;  /* 0x000000012929e824 */ /* 0x000fe200078e0a04 */
[----:B------:R-:W-:Y:S01]  /*1960*/  ISETP.GE.AND P6, PT, R14, RZ, PT ;  /* 0x000000ff0e00720c */ /* 0x000fe20003fc6270 */
[C---:B------:R-:W-:Y:S01]  /*1970*/  IMAD R9, R4.reuse, R9, R45 ;  /* 0x0000000904097224 */ /* 0x040fe200078e022d */
[----:B------:R-:W-:Y:S01]  /*1980*/  LOP3.LUT R14, R11, 0x2a, RZ, 0xfc, !PT ;  /* 0x0000002a0b0e7812 */ /* 0x000fe200078efcff */
[----:B------:R-:W-:-:S02]  /*1990*/  IMAD R47, R4, R10, R47 ;  /* 0x0000000a042f7224 */ /* 0x000fc400078e022f */
[----:B------:R-:W-:Y:S01]  /*19a0*/  @!P3 IMAD.MOV R41, RZ, RZ, -R41 ;  /* 0x000000ffff29b224 */ /* 0x000fe200078e0a29 */
[C---:B------:R-:W-:Y:S01]  /*19b0*/  ISETP.GT.U32.AND P3, PT, R4.reuse, R9, PT ;  /* 0x000000090400720c */ /* 0x040fe20003f64070 */
[----:B------:R-:W-:Y:S01]  /*19c0*/  @!P5 IMAD.IADD R43, R43, 0x1, -R4 ;  /* 0x000000012b2bd824 */ /* 0x000fe200078e0a04 */
[----:B------:R-:W-:Y:S01]  /*19d0*/  ISETP.GT.U32.AND P5, PT, R4, R47, PT ;  /* 0x0000002f0400720c */ /* 0x000fe20003fa4070 */
[----:B------:R-:W-:Y:S01]  /*19e0*/  IMAD.HI.U32 R10, R8, R51, RZ ;  /* 0x00000033080a7227 */ /* 0x000fe200078e00ff */
[----:B------:R-:W-:-:S03]  /*19f0*/  IABS R53, R14 ;  /* 0x0000000e00357213 */ /* 0x000fc60000000000 */
[----:B------:R-:W-:-:S04]  /*1a00*/  IMAD.HI.U32 R12, R8, R49, RZ ;  /* 0x00000031080c7227 */ /* 0x000fc800078e00ff */
[----:B------:R-:W-:Y:S02]  /*1a10*/  IMAD.MOV R10, RZ, RZ, -R10 ;  /* 0x000000ffff0a7224 */ /* 0x000fe400078e0a0a */
[--C-:B------:R-:W-:Y:S02]  /*1a20*/  @!P3 IMAD.IADD R9, R9, 0x1, -R4.reuse ;  /* 0x000000010909b824 */ /* 0x100fe400078e0a04 */
[----:B------:R-:W-:Y:S02]  /*1a30*/  @!P5 IMAD.IADD R47, R47, 0x1, -R4 ;  /* 0x000000012f2fd824 */ /* 0x000fe400078e0a04 */
[----:B------:R-:W-:Y:S01]  /*1a40*/  IMAD.MOV R12, RZ, RZ, -R12 ;  /* 0x000000ffff0c7224 */ /* 0x000fe200078e0a0c */
[C---:B------:R-:W-:Y:S01]  /*1a50*/  ISETP.GT.U32.AND P5, PT, R4.reuse, R9, PT ;  /* 0x000000090400720c */ /* 0x040fe20003fa4070 */
[----:B------:R-:W-:Y:S02]  /*1a60*/  IMAD R51, R4, R10, R51 ;  /* 0x0000000a04337224 */ /* 0x000fe400078e0233 */
[----:B------:R-:W-:-:S04]  /*1a70*/  IMAD.HI.U32 R10, R8, R53, RZ ;  /* 0x00000035080a7227 */ /* 0x000fc800078e00ff */
[----:B------:R-:W-:Y:S02]  /*1a80*/  IMAD R49, R4, R12, R49 ;  /* 0x0000000c04317224 */ /* 0x000fe400078e0231 */
[----:B------:R-:W-:-:S03]  /*1a90*/  IMAD.HI.U32 R12, R8, R55, RZ ;  /* 0x00000037080c7227 */ /* 0x000fc600078e00ff */
[C---:B------:R-:W-:Y:S01]  /*1aa0*/  ISETP.GT.U32.AND P3, PT, R4.reuse, R49, PT ;  /* 0x000000310400720c */ /* 0x040fe20003f64070 */
[----:B------:R-:W-:Y:S02]  /*1ab0*/  IMAD.MOV R10, RZ, RZ, -R10 ;  /* 0x000000ffff0a7224 */ /* 0x000fe400078e0a0a */
[----:B------:R-:W-:Y:S01]  /*1ac0*/  @!P5 IMAD.IADD R9, R9, 0x1, -R4 ;  /* 0x000000010909d824 */ /* 0x000fe200078e0a04 */
[C---:B------:R-:W-:Y:S01]  /*1ad0*/  ISETP.GT.U32.AND P5, PT, R4.reuse, R51, PT ;  /* 0x000000330400720c */ /* 0x040fe20003fa4070 */
[----:B------:R-:W-:Y:S02]  /*1ae0*/  IMAD.MOV R12, RZ, RZ, -R12 ;  /* 0x000000ffff0c7224 */ /* 0x000fe400078e0a0c */
[----:B------:R-:W-:Y:S02]  /*1af0*/  IMAD R53, R4, R10, R53 ;  /* 0x0000000a04357224 */ /* 0x000fe400078e0235 */
[----:B------:R-:W-:-:S04]  /*1b00*/  IMAD.HI.U32 R10, R8, R57, RZ ;  /* 0x00000039080a7227 */ /* 0x000fc800078e00ff */
[C---:B------:R-:W-:Y:S02]  /*1b10*/  IMAD R55, R4.reuse, R12, R55 ;  /* 0x0000000c04377224 */ /* 0x040fe400078e0237 */
[----:B------:R-:W-:Y:S02]  /*1b20*/  IMAD.MOV R12, RZ, RZ, -R10 ;  /* 0x000000ffff0c7224 */ /* 0x000fe400078e0a0a */
[--C-:B------:R-:W-:Y:S02]  /*1b30*/  @!P5 IMAD.IADD R51, R51, 0x1, -R4.reuse ;  /* 0x000000013333d824 */ /* 0x100fe400078e0a04 */
[C---:B------:R-:W-:Y:S02]  /*1b40*/  IMAD R57, R4.reuse, R12, R57 ;  /* 0x0000000c04397224 */ /* 0x040fe400078e0239 */
[----:B------:R-:W-:Y:S01]  /*1b50*/  @!P4 IMAD.MOV R43, RZ, RZ, -R43 ;  /* 0x000000ffff2bc224 */ /* 0x000fe200078e0a2b */
[C---:B------:R-:W-:Y:S01]  /*1b60*/  ISETP.GT.U32.AND P4, PT, R4.reuse, R47, PT ;  /* 0x0000002f0400720c */ /* 0x040fe20003f84070 */
[----:B------:R-:W-:Y:S01]  /*1b70*/  @!P3 IMAD.IADD R49, R49, 0x1, -R4 ;  /* 0x000000013131b824 */ /* 0x000fe200078e0a04 */
[----:B------:R-:W-:Y:S01]  /*1b80*/  ISETP.GT.U32.AND P5, PT, R4, R57, PT ;  /* 0x000000390400720c */ /* 0x000fe20003fa4070 */
[----:B------:R-:W-:-:S03]  /*1b90*/  IMAD.HI.U32 R10, R8, R61, RZ ;  /* 0x0000003d080a7227 */ /* 0x000fc600078e00ff */
[----:B------:R-:W-:Y:S01]  /*1ba0*/  ISETP.GT.U32.AND P3, PT, R4, R49, PT ;  /* 0x000000310400720c */ /* 0x000fe20003f64070 */
[----:B------:R-:W-:Y:S02]  /*1bb0*/  IMAD.MOV R10, RZ, RZ, -R10 ;  /* 0x000000ffff0a7224 */ /* 0x000fe400078e0a0a */
[----:B------:R-:W-:-:S04]  /*1bc0*/  IMAD.HI.U32 R12, R8, R63, RZ ;  /* 0x0000003f080c7227 */ /* 0x000fc800078e00ff */
[--C-:B------:R-:W-:Y:S01]  /*1bd0*/  @!P4 IMAD.IADD R47, R47, 0x1, -R4.reuse ;  /* 0x000000012f2fc824 */ /* 0x100fe200078e0a04 */
[C---:B------:R-:W-:Y:S01]  /*1be0*/  ISETP.GT.U32.AND P4, PT, R4.reuse, R53, PT ;  /* 0x000000350400720c */ /* 0x040fe20003f84070 */
[----:B------:R-:W-:Y:S02]  /*1bf0*/  @!P5 IMAD.IADD R57, R57, 0x1, -R4 ;  /* 0x000000013939d824 */ /* 0x000fe400078e0a04 */
[----:B------:R-:W-:Y:S02]  /*1c00*/  IMAD R61, R4, R10, R61 ;  /* 0x0000000a043d7224 */ /* 0x000fe400078e023d */
[----:B------:R-:W-:Y:S01]  /*1c10*/  IMAD.HI.U32 R10, R8, R65, RZ ;  /* 0x00000041080a7227 */ /* 0x000fe200078e00ff */
[----:B------:R-:W-:-:S03]  /*1c20*/  ISETP.GT.U32.AND P5, PT, R4, R57, PT ;  /* 0x000000390400720c */ /* 0x000fc60003fa4070 */
[----:B------:R-:W-:Y:S02]  /*1c30*/  IMAD.MOV R10, RZ, RZ, -R10 ;  /* 0x000000ffff0a7224 */ /* 0x000fe400078e0a0a */
[----:B------:R-:W-:Y:S01]  /*1c40*/  @!P3 IMAD.IADD R49, R49, 0x1, -R4 ;  /* 0x000000013131b824 */ /* 0x000fe200078e0a04 */
[C---:B------:R-:W-:Y:S01]  /*1c50*/  ISETP.GT.U32.AND P3, PT, R4.reuse, R55, PT ;  /* 0x000000370400720c */ /* 0x040fe20003f64070 */
[C---:B------:R-:W-:Y:S02]  /*1c60*/  IMAD R65, R4.reuse, R10, R65 ;  /* 0x0000000a04417224 */ /* 0x040fe400078e0241 */
[----:B------:R-:W-:Y:S02]  /*1c70*/  IMAD.MOV R12, RZ, RZ, -R12 ;  /* 0x000000ffff0c7224 */ /* 0x000fe400078e0a0c */
[----:B------:R-:W-:Y:S01]  /*1c80*/  @!P4 IMAD.IADD R53, R53, 0x1, -R4 ;  /* 0x000000013535c824 */ /* 0x000fe200078e0a04 */
[----:B------:R-:W-:Y:S01]  /*1c90*/  ISETP.GT.U32.AND P4, PT, R4, R51, PT ;  /* 0x000000330400720c */ /* 0x000fe20003f84070 */
[----:B------:R-:W-:-:S02]  /*1ca0*/  IMAD.MOV.U32 R45, RZ, RZ, R9 ;  /* 0x000000ffff2d7224 */ /* 0x000fc400078e0009 */
[----:B------:R-:W-:Y:S01]  /*1cb0*/  @!P5 IMAD.IADD R57, R57, 0x1, -R4 ;  /* 0x000000013939d824 */ /* 0x000fe200078e0a04 */
[C---:B------:R-:W-:Y:S01]  /*1cc0*/  ISETP.GT.U32.AND P5, PT, R4.reuse, R65, PT ;  /* 0x000000410400720c */ /* 0x040fe20003fa4070 */
[----:B------:R-:W-:Y:S02]  /*1cd0*/  IMAD R63, R4, R12, R63 ;  /* 0x0000000c043f7224 */ /* 0x000fe400078e023f */
[----:B------:R-:W-:-:S04]  /*1ce0*/  IMAD.HI.U32 R9, R8, R67, RZ ;  /* 0x0000004308097227 */ /* 0x000fc800078e00ff */
[----:B------:R-:W-:-:S04]  /*1cf0*/  IMAD.HI.U32 R12, R8, R69, RZ ;  /* 0x00000045080c7227 */ /* 0x000fc800078e00ff */
[----:B------:R-:W-:Y:S02]  /*1d00*/  IMAD.MOV R9, RZ, RZ, -R9 ;  /* 0x000000ffff097224 */ /* 0x000fe400078e0a09 */
[----:B------:R-:W-:Y:S01]  /*1d10*/  @!P0 IMAD.MOV R45, RZ, RZ, -R45 ;  /* 0x000000ffff2d8224 */ /* 0x000fe200078e0a2d */
[C---:B------:R-:W-:Y:S01]  /*1d20*/  ISETP.GT.U32.AND P0, PT, R4.reuse, R53, PT ;  /* 0x000000350400720c */ /* 0x040fe20003f04070 */
[----:B------:R-:W-:Y:S02]  /*1d30*/  IMAD.MOV R12, RZ, RZ, -R12 ;  /* 0x000000ffff0c7224 */ /* 0x000fe400078e0a0c */
[C---:B------:R-:W-:Y:S02]  /*1d40*/  IMAD R9, R4.reuse, R9, R67 ;  /* 0x0000000904097224 */ /* 0x040fe400078e0243 */
[--C-:B------:R-:W-:Y:S02]  /*1d50*/  @!P3 IMAD.IADD R55, R55, 0x1, -R4.reuse ;  /* 0x000000013737b824 */ /* 0x100fe400078e0a04 */
[C---:B------:R-:W-:Y:S01]  /*1d60*/  IMAD R67, R4.reuse, R12, R69 ;  /* 0x0000000c04437224 */ /* 0x040fe200078e0245 */
[----:B------:R-:W-:Y:S01]  /*1d70*/  IABS R69, R30 ;  /* 0x0000001e00457213 */ /* 0x000fe20000000000 */
[--C-:B------:R-:W-:Y:S01]  /*1d80*/  @!P4 IMAD.IADD R51, R51, 0x1, -R4.reuse ;  /* 0x000000013333c824 */ /* 0x100fe200078e0a04 */
[C---:B------:R-:W-:Y:S01]  /*1d90*/  ISETP.GT.U32.AND P3, PT, R4.reuse, R55, PT ;  /* 0x000000370400720c */ /* 0x040fe20003f64070 */
[--C-:B------:R-:W-:Y:S01]  /*1da0*/  @!P5 IMAD.IADD R65, R65, 0x1, -R4.reuse ;  /* 0x000000014141d824 */ /* 0x100fe200078e0a04 */
[C---:B------:R-:W-:Y:S01]  /*1db0*/  ISETP.GT.U32.AND P4, PT, R4.reuse, R61, PT ;  /* 0x0000003d0400720c */ /* 0x040fe20003f84070 */
[----:B------:R-:W-:Y:S01]  /*1dc0*/  @!P0 IMAD.IADD R53, R53, 0x1, -R4 ;  /* 0x0000000135358824 */ /* 0x000fe200078e0a04 */
[C---:B------:R-:W-:Y:S01]  /*1dd0*/  ISETP.GT.U32.AND P5, PT, R4.reuse, R67, PT ;  /* 0x000000430400720c */ /* 0x040fe20003fa4070 */
[----:B------:R-:W-:Y:S01]  /*1de0*/  VIADD R18, R7, 0x2e ;  /* 0x0000002e07127836 */ /* 0x000fe20000000000 */
[----:B------:R-:W-:Y:S01]  /*1df0*/  ISETP.GT.U32.AND P0, PT, R4, R63, PT ;  /* 0x0000003f0400720c */ /* 0x000fe20003f04070 */
[----:B------:R-:W-:-:S02]  /*1e00*/  @!P1 IMAD.MOV R47, RZ, RZ, -R47 ;  /* 0x000000ffff2f9224 */ /* 0x000fc400078e0a2f */
[----:B------:R-:W-:Y:S01]  /*1e10*/  @!P2 IMAD.MOV R49, RZ, RZ, -R49 ;  /* 0x000000ffff31a224 */ /* 0x000fe200078e0a31 */
[----:B------:R-:W-:Y:S01]  /*1e20*/  IABS R71, R18 ;  /* 0x0000001200477213 */ /* 0x000fe20000000000 */
[----:B------:R-:W-:-:S04]  /*1e30*/  IMAD.HI.U32 R10, R8, R69, RZ ;  /* 0x00000045080a7227 */ /* 0x000fc800078e00ff */
[--C-:B------:R-:W-:Y:S01]  /*1e40*/  @!P3 IMAD.IADD R55, R55, 0x1, -R4.reuse ;  /* 0x000000013737b824 */ /* 0x100fe200078e0a04 */
[----:B------:R-:W-:Y:S01]  /*1e50*/  ISETP.GE.AND P3, PT, R14, RZ, PT ;  /* 0x000000ff0e00720c */ /* 0x000fe20003f66270 */
[--C-:B------:R-:W-:Y:S01]  /*1e60*/  @!P4 IMAD.IADD R61, R61, 0x1, -R4.reuse ;  /* 0x000000013d3dc824 */ /* 0x100fe200078e0a04 */
[----:B------:R-:W-:Y:S01]  /*1e70*/  ISETP.GE.AND P4, PT, R16, RZ, PT ;  /* 0x000000ff1000720c */ /* 0x000fe20003f86270 */
[--C-:B------:R-:W-:Y:S01]  /*1e80*/  @!P5 IMAD.IADD R67, R67, 0x1, -R4.reuse ;  /* 0x000000014343d824 */ /* 0x100fe200078e0a04 */
[----:B------:R-:W-:Y:S01]  /*1e90*/  ISETP.GT.U32.AND P5, PT, R4, R9, PT ;  /* 0x000000090400720c */ /* 0x000fe20003fa4070 */
[----:B------:R-:W-:Y:S01]  /*1ea0*/  VIADD R16, R7, 0x3e ;  /* 0x0000003e07107836 */ /* 0x000fe20000000000 */
[----:B------:R-:W-:Y:S01]  /*1eb0*/  LOP3.LUT R14, R11, 0x3c, RZ, 0xfc, !PT ;  /* 0x0000003c0b0e7812 */ /* 0x000fe200078efcff */
[----:B------:R-:W-:Y:S01]  /*1ec0*/  @!P0 IMAD.IADD R63, R63, 0x1, -R4 ;  /* 0x000000013f3f8824 */ /* 0x000fe200078e0a04 */
[----:B------:R-:W-:Y:S01]  /*1ed0*/  ISETP.GE.AND P0, PT, R11, RZ, PT ;  /* 0x000000ff0b00720c */ /* 0x000fe20003f06270 */
[----:B------:R-:W-:Y:S01]  /*1ee0*/  IMAD.HI.U32 R7, R8, R71, RZ ;  /* 0x0000004708077227 */ /* 0x000fe200078e00ff */
[----:B------:R-:W-:-:S02]  /*1ef0*/  IABS R73, R14 ;  /* 0x0000000e00497213 */ /* 0x000fc40000000000 */
[----:B------:R-:W-:Y:S01]  /*1f00*/  IABS R75, R16 ;  /* 0x00000010004b7213 */ /* 0x000fe20000000000 */
[----:B------:R-:W-:Y:S01]  /*1f10*/  @!P3 IMAD.MOV R53, RZ, RZ, -R53 ;  /* 0x000000ffff35b224 */ /* 0x000fe200078e0a35 */
[----:B------:R-:W-:Y:S01]  /*1f20*/  ISETP.GT.U32.AND P1, PT, R4, R61, PT ;  /* 0x0000003d0400720c */ /* 0x000fe20003f24070 */
[----:B------:R-:W-:Y:S01]  /*1f30*/  IMAD.HI.U32 R11, R8, R73, RZ ;  /* 0x00000049080b7227 */ /* 0x000fe200078e00ff */
[C---:B------:R-:W-:Y:S02]  /*1f40*/  ISETP.GT.U32.AND P2, PT, R4.reuse, R63, PT ;  /* 0x0000003f0400720c */ /* 0x040fe40003f44070 */
[----:B------:R-:W-:Y:S01]  /*1f50*/  ISETP.GT.U32.AND P3, PT, R4, R67, PT ;  /* 0x000000430400720c */ /* 0x000fe20003f64070 */
[----:B------:R-:W-:-:S04]  /*1f60*/  IMAD.HI.U32 R8, R8, R75, RZ ;  /* 0x0000004b08087227 */ /* 0x000fc800078e00ff */
[----:B------:R-:W-:Y:S01]  /*1f70*/  @!P5 IMAD.IADD R9, R9, 0x1, -R4 ;  /* 0x000000010909d824 */ /* 0x000fe200078e0a04 */
[C---:B------:R-:W-:Y:S01]  /*1f80*/  ISETP.GT.U32.AND P5, PT, R4.reuse, R65, PT ;  /* 0x000000410400720c */ /* 0x040fe20003fa4070 */
[----:B------:R-:W-:Y:S02]  /*1f90*/  IMAD.MOV R10, RZ, RZ, -R10 ;  /* 0x000000ffff0a7224 */ /* 0x000fe400078e0a0a */
[----:B------:R-:W-:Y:S02]  /*1fa0*/  IMAD.MOV R7, RZ, RZ, -R7 ;  /* 0x000000ffff077224 */ /* 0x000fe400078e0a07 */
[----:B------:R-:W-:Y:S02]  /*1fb0*/  IMAD.MOV R12, RZ, RZ, -R11 ;  /* 0x000000ffff0c7224 */ /* 0x000fe400078e0a0b */
[----:B------:R-:W-:Y:S02]  /*1fc0*/  IMAD.MOV R8, RZ, RZ, -R8 ;  /* 0x000000ffff087224 */ /* 0x000fe400078e0a08 */
[----:B------:R-:W-:-:S02]  /*1fd0*/  IMAD R11, R4, R10, R69 ;  /* 0x0000000a040b7224 */ /* 0x000fc400078e0245 */
[C---:B------:R-:W-:Y:S02]  /*1fe0*/  IMAD R7, R4.reuse, R7, R71 ;  /* 0x0000000704077224 */ /* 0x040fe400078e0247 */
[C---:B------:R-:W-:Y:S02]  /*1ff0*/  IMAD R69, R4.reuse, R12, R73 ;  /* 0x0000000c04457224 */ /* 0x040fe400078e0249 */
[C---:B------:R-:W-:Y:S02]  /*2000*/  IMAD R71, R4.reuse, R8, R75 ;  /* 0x0000000804477224 */ /* 0x040fe400078e024b */
[----:B------:R-:W-:Y:S01]  /*2010*/  @!P6 IMAD.MOV R51, RZ, RZ, -R51 ;  /* 0x000000ffff33e224 */ /* 0x000fe200078e0a33 */
[C---:B------:R-:W-:Y:S01]  /*2020*/  ISETP.GT.U32.AND P6, PT, R4.reuse, R11, PT ;  /* 0x0000000b0400720c */ /* 0x040fe20003fc4070 */
[--C-:B------:R-:W-:Y:S01]  /*2030*/  @!P1 IMAD.IADD R61, R61, 0x1, -R4.reuse ;  /* 0x000000013d3d9824 */ /* 0x100fe200078e0a04 */
[C---:B------:R-:W-:Y:S01]  /*2040*/  ISETP.GT.U32.AND P1, PT, R4.reuse, R69, PT ;  /* 0x000000450400720c */ /* 0x040fe20003f24070 */
[--C-:B------:R-:W-:Y:S01]  /*2050*/  @!P2 IMAD.IADD R63, R63, 0x1, -R4.reuse ;  /* 0x000000013f3fa824 */ /* 0x100fe200078e0a04 */
[C---:B------:R-:W-:Y:S01]  /*2060*/  ISETP.GT.U32.AND P2, PT, R4.reuse, R71, PT ;  /* 0x000000470400720c */ /* 0x040fe20003f44070 */
[----:B------:R-:W-:Y:S01]  /*2070*/  @!P4 IMAD.MOV R55, RZ, RZ, -R55 ;  /* 0x000000ffff37c224 */ /* 0x000fe200078e0a37 */
[C---:B------:R-:W-:Y:S01]  /*2080*/  ISETP.GT.U32.AND P4, PT, R4.reuse, R9, PT ;  /* 0x000000090400720c */ /* 0x040fe20003f84070 */
[--C-:B------:R-:W-:Y:S01]  /*2090*/  @!P5 IMAD.IADD R65, R65, 0x1, -R4.reuse ;  /* 0x000000014141d824 */ /* 0x100fe200078e0a04 */
[----:B------:R-:W-:Y:S01]  /*20a0*/  ISETP.GT.U32.AND P5, PT, R4, R7, PT ;  /* 0x000000070400720c */ /* 0x000fe20003fa4070 */
[----:B------:R-:W-:Y:S01]  /*20b0*/  @!P3 IMAD.IADD R67, R67, 0x1, -R4 ;  /* 0x000000014343b824 */ /* 0x000fe200078e0a04 */
[----:B------:R-:W-:Y:S01]  /*20c0*/  ISETP.GE.AND P3, PT, R20, RZ, PT ;  /* 0x000000ff1400720c */ /* 0x000fe20003f66270 */
[----:B------:R-:W-:-:S02]  /*20d0*/  IMAD.MOV.U32 R144, RZ, RZ, R6 ;  /* 0x000000ffff907224 */ /* 0x000fc400078e0006 */
[--C-:B------:R-:W-:Y:S01]  /*20e0*/  @!P6 IMAD.IADD R11, R11, 0x1, -R4.reuse ;  /* 0x000000010b0be824 */ /* 0x100fe200078e0a04 */
[----:B------:R-:W-:Y:S01]  /*20f0*/  ISETP.GE.AND P6, PT, R22, RZ, PT ;  /* 0x000000ff1600720c */ /* 0x000fe20003fc6270 */
[--C-:B------:R-:W-:Y:S01]  /*2100*/  @!P1 IMAD.IADD R69, R69, 0x1, -R4.reuse ;  /* 0x0000000145459824 */ /* 0x100fe200078e0a04 */
[----:B------:R-:W-:Y:S01]  /*2110*/  ISETP.GE.AND P1, PT, R26, RZ, PT ;  /* 0x000000ff1a00720c */ /* 0x000fe20003f26270 */
[--C-:B------:R-:W-:Y:S01]  /*2120*/  @!P2 IMAD.IADD R71, R71, 0x1, -R4.reuse ;  /* 0x000000014747a824 */ /* 0x100fe200078e0a04 */
[----:B------:R-:W-:Y:S01]  /*2130*/  ISETP.GT.U32.AND P2, PT, R4, R11, PT ;  /* 0x0000000b0400720c */ /* 0x000fe20003f44070 */
[--C-:B------:R-:W-:Y:S01]  /*2140*/  @!P4 IMAD.IADD R9, R9, 0x1, -R4.reuse ;  /* 0x000000010909c824 */ /* 0x100fe200078e0a04 */
[----:B------:R-:W-:Y:S01]  /*2150*/  ISETP.GE.AND P4, PT, R24, RZ, PT ;  /* 0x000000ff1800720c */ /* 0x000fe20003f86270 */
[--C-:B------:R-:W-:Y:S01]  /*2160*/  @!P5 IMAD.IADD R7, R7, 0x1, -R4.reuse ;  /* 0x000000010707d824 */ /* 0x100fe200078e0a04 */
[C---:B------:R-:W-:Y:S01]  /*2170*/  ISETP.GT.U32.AND P5, PT, R4.reuse, R71, PT ;  /* 0x000000470400720c */ /* 0x040fe20003fa4070 */
[----:B------:R-:W-:Y:S01]  /*2180*/  @!P3 IMAD.MOV R57, RZ, RZ, -R57 ;  /* 0x000000ffff39b224 */ /* 0x000fe200078e0a39 */
[----:B------:R-:W-:Y:S01]  /*2190*/  ISETP.GT.U32.AND P3, PT, R4, R69, PT ;  /* 0x000000450400720c */ /* 0x000fe20003f64070 */
[----:B------:R-:W-:Y:S01]  /*21a0*/  @!P0 IMAD.MOV R9, RZ, RZ, -R9 ;  /* 0x000000ffff098224 */ /* 0x000fe200078e0a09 */
[----:B------:R-:W-:Y:S01]  /*21b0*/  ISETP.GE.AND P0, PT, R14, RZ, PT ;  /* 0x000000ff0e00720c */ /* 0x000fe20003f06270 */
[----:B------:R-:W-:Y:S01]  /*21c0*/  @!P6 IMAD.MOV R61, RZ, RZ, -R61 ;  /* 0x000000ffff3de224 */ /* 0x000fe200078e0a3d */
[----:B------:R-:W-:Y:S01]  /*21d0*/  ISETP.GT.U32.AND P6, PT, R4, R7, PT ;  /* 0x000000070400720c */ /* 0x000fe20003fc4070 */
[----:B------:R-:W-:Y:S01]  /*21e0*/  @!P1 IMAD.MOV R65, RZ, RZ, -R65 ;  /* 0x000000ffff419224 */ /* 0x000fe200078e0a41 */
[----:B------:R-:W-:Y:S01]  /*21f0*/  ISETP.NE.AND P1, PT, R58, RZ, PT ;  /* 0x000000ff3a00720c */ /* 0x000fe20003f25270 */
[--C-:B------:R-:W-:Y:S01]  /*2200*/  @!P2 IMAD.IADD R11, R11, 0x1, -R4.reuse ;  /* 0x000000010b0ba824 */ /* 0x100fe200078e0a04 */
[----:B------:R-:W-:Y:S01]  /*2210*/  ISETP.GE.AND P2, PT, R30, RZ, PT ;  /* 0x000000ff1e00720c */ /* 0x000fe20003f46270 */
[----:B------:R-:W-:Y:S01]  /*2220*/  @!P4 IMAD.MOV R63, RZ, RZ, -R63 ;  /* 0x000000ffff3fc224 */ /* 0x000fe200078e0a3f */
[----:B------:R-:W-:Y:S01]  /*2230*/  ISETP.GE.AND P4, PT, R28, RZ, PT ;  /* 0x000000ff1c00720c */ /* 0x000fe20003f86270 */
[--C-:B------:R-:W-:Y:S01]  /*2240*/  @!P5 IMAD.IADD R71, R71, 0x1, -R4.reuse ;  /* 0x000000014747d824 */ /* 0x100fe200078e0a04 */
[----:B------:R-:W-:Y:S01]  /*2250*/  ISETP.GE.AND P5, PT, R16, RZ, PT ;  /* 0x000000ff1000720c */ /* 0x000fe20003fa6270 */
[----:B------:R-:W-:Y:S01]  /*2260*/  @!P3 IMAD.IADD R69, R69, 0x1, -R4 ;  /* 0x000000014545b824 */ /* 0x000fe200078e0a04 */
[----:B------:R-:W-:Y:S01]  /*2270*/  ISETP.GE.AND P3, PT, R18, RZ, PT ;  /* 0x000000ff1200720c */ /* 0x000fe20003f66270 */
[----:B------:R-:W-:-:S02]  /*2280*/  VIADD R16, R205, 0xfffffffc ;  /* 0xfffffffccd107836 */ /* 0x000fc40000000000 */
[----:B------:R-:W-:Y:S01]  /*2290*/  @!P6 IMAD.IADD R7, R7, 0x1, -R4 ;  /* 0x000000010707e824 */ /* 0x000fe200078e0a04 */
[----:B------:R-:W-:Y:S01]  /*22a0*/  LOP3.LUT R4, RZ, R59, RZ, 0x33, !PT ;  /* 0x0000003bff047212 */ /* 0x000fe200078e33ff */
[----:B------:R-:W-:Y:S02]  /*22b0*/  @!P0 IMAD.MOV R69, RZ, RZ, -R69 ;  /* 0x000000ffff458224 */ /* 0x000fe400078e0a45 */
[----:B------:R-:W-:Y:S01]  /*22c0*/  @!P2 IMAD.MOV R11, RZ, RZ, -R11 ;  /* 0x000000ffff0ba224 */ /* 0x000fe200078e0a0b */
[----:B------:R-:W-:Y:S01]  /*22d0*/  ISETP.GE.AND P2, PT, R2, RZ, PT ;  /* 0x000000ff0200720c */ /* 0x000fe20003f46270 */
[----:B------:R-:W-:Y:S01]  /*22e0*/  @!P4 IMAD.MOV R67, RZ, RZ, -R67 ;  /* 0x000000ffff43c224 */ /* 0x000fe200078e0a43 */
[----:B------:R-:W-:Y:S01]  /*22f0*/  ISETP.NE.AND P4, PT, R59, RZ, PT ;  /* 0x000000ff3b00720c */ /* 0x000fe20003f85270 */
[----:B------:R-:W-:Y:S02]  /*2300*/  @!P5 IMAD.MOV R71, RZ, RZ, -R71 ;  /* 0x000000ffff47d224 */ /* 0x000fe400078e0a47 */
[----:B------:R-:W-:Y:S01]  /*2310*/  @!P3 IMAD.MOV R7, RZ, RZ, -R7 ;  /* 0x000000ffff07b224 */ /* 0x000fe200078e0a07 */
[----:B------:R-:W-:-:S02]  /*2320*/  SEL R6, R4, R21, !P4 ;  /* 0x0000001504067207 */ /* 0x000fc40006000000 */
[C---:B------:R-:W-:Y:S02]  /*2330*/  SEL R157, R4.reuse, R33, !P4 ;  /* 0x00000021049d7207 */ /* 0x040fe40006000000 */
[C---:B------:R-:W-:Y:S02]  /*2340*/  SEL R155, R4.reuse, R41, !P4 ;  /* 0x00000029049b7207 */ /* 0x040fe40006000000 */
[C---:B------:R-:W-:Y:S01]  /*2350*/  SEL R21, R4.reuse, R25, !P4 ;  /* 0x0000001904157207 */ /* 0x040fe20006000000 */
[----:B------:R-:W-:Y:S01]  /*2360*/  @!P2 IMAD.MOV R144, RZ, RZ, -R144 ;  /* 0x000000ffff90a224 */ /* 0x000fe200078e0a90 */
[C---:B------:R-:W-:Y:S01]  /*2370*/  SEL R33, R4.reuse, R37, !P4 ;  /* 0x0000002504217207 */ /* 0x040fe20006000000 */
[----:B---3--:R-:W-:Y:S01]  /*2380*/  IMAD R157, R157, UR7, RZ ;  /* 0x000000079d9d7c24 */ /* 0x008fe2000f8e02ff */
[C---:B------:R-:W-:Y:S01]  /*2390*/  SEL R41, R4.reuse, R43, !P4 ;  /* 0x0000002b04297207 */ /* 0x040fe20006000000 */
[----:B------:R-:W-:Y:S01]  /*23a0*/  IMAD R21, R21, UR7, RZ ;  /* 0x0000000715157c24 */ /* 0x000fe2000f8e02ff */
[C---:B------:R-:W-:Y:S01]  /*23b0*/  SEL R9, R4.reuse, R9, !P4 ;  /* 0x0000000904097207 */ /* 0x040fe20006000000 */
[----:B----4-:R-:W-:Y:S01]  /*23c0*/  IMAD R33, R33, UR10, RZ ;  /* 0x0000000a21217c24 */ /* 0x010fe2000f8e02ff */
[C---:B------:R-:W-:Y:S01]  /*23d0*/  SEL R13, R4.reuse, R13, !P4 ;  /* 0x0000000d040d7207 */ /* 0x040fe20006000000 */
[----:B------:R-:W-:Y:S01]  /*23e0*/  IMAD R155, R155, UR14, RZ ;  /* 0x0000000e9b9b7c24 */ /* 0x000fe2000f8e02ff */
[C---:B------:R-:W-:Y:S01]  /*23f0*/  SEL R15, R4.reuse, R15, !P4 ;  /* 0x0000000f040f7207 */ /* 0x040fe20006000000 */
[----:B------:R-:W-:Y:S01]  /*2400*/  IMAD R41, R41, UR15, RZ ;  /* 0x0000000f29297c24 */ /* 0x000fe2000f8e02ff */
[----:B------:R-:W-:-:S02]  /*2410*/  SEL R17, R4, R17, !P4 ;  /* 0x0000001104117207 */ /* 0x000fc40006000000 */
[C---:B------:R-:W-:Y:S02]  /*2420*/  SEL R19, R4.reuse, R19, !P4 ;  /* 0x0000001304137207 */ /* 0x040fe40006000000 */
[C---:B------:R-:W-:Y:S02]  /*2430*/  SEL R23, R4.reuse, R23, !P4 ;  /* 0x0000001704177207 */ /* 0x040fe40006000000 */
[C---:B------:R-:W-:Y:S02]  /*2440*/  SEL R27, R4.reuse, R27, !P4 ;  /* 0x0000001b041b7207 */ /* 0x040fe40006000000 */
[C---:B------:R-:W-:Y:S02]  /*2450*/  SEL R25, R4.reuse, R29, !P4 ;  /* 0x0000001d04197207 */ /* 0x040fe40006000000 */
[C---:B------:R-:W-:Y:S02]  /*2460*/  SEL R31, R4.reuse, R31, !P4 ;  /* 0x0000001f041f7207 */ /* 0x040fe40006000000 */
[C---:B------:R-:W-:Y:S01]  /*2470*/  SEL R35, R4.reuse, R35, !P4 ;  /* 0x0000002304237207 */ /* 0x040fe20006000000 */
[----:B------:R-:W-:Y:S01]  /*2480*/  IMAD R25, R25, UR7, RZ ;  /* 0x0000000719197c24 */ /* 0x000fe2000f8e02ff */
[----:B------:R-:W-:-:S02]  /*2490*/  SEL R37, R4, R39, !P4 ;  /* 0x0000002704257207 */ /* 0x000fc40006000000 */
[C---:B------:R-:W-:Y:S02]  /*24a0*/  SEL R43, R4.reuse, R45, !P4 ;  /* 0x0000002d042b7207 */ /* 0x040fe40006000000 */
[C---:B------:R-:W-:Y:S01]  /*24b0*/  SEL R47, R4.reuse, R47, !P4 ;  /* 0x0000002f042f7207 */ /* 0x040fe20006000000 */
[----:B------:R-:W-:Y:S01]  /*24c0*/  IMAD R37, R37, UR11, RZ ;  /* 0x0000000b25257c24 */ /* 0x000fe2000f8e02ff */
        /* <DEDUP_REMOVED lines=12> */
[----:B------:R-:W-:Y:S01]  /*2590*/  SEL R12, R4, R63, !P4 ;  /* 0x0000003f040c7207 */ /* 0x000fe20006000000 */
[----:B------:R-:W-:Y:S01]  /*25a0*/  IMAD R61, R8, UR29, RZ ;  /* 0x0000001d083d7c24 */ /* 0x000fe2000f8e02ff */
[----:B------:R-:W-:Y:S01]  /*25b0*/  SEL R149, R4, R65, !P4 ;  /* 0x0000004104957207 */ /* 0x000fe20006000000 */
[----:B------:R-:W-:Y:S01]  /*25c0*/  IMAD R63, R10, UR30, RZ ;  /* 0x0000001e0a3f7c24 */ /* 0x000fe2000f8e02ff */
[----:B------:R-:W-:Y:S01]  /*25d0*/  SEL R14, R4, R67, !P4 ;  /* 0x00000043040e7207 */ /* 0x000fe20006000000 */
[----:B------:R-:W-:Y:S01]  /*25e0*/  IMAD R67, R12, UR31, RZ ;  /* 0x0000001f0c437c24 */ /* 0x000fe2000f8e02ff */
[C---:B------:R-:W-:Y:S01]  /*25f0*/  SEL R73, R4.reuse, R11, !P4 ;  /* 0x0000000b04497207 */ /* 0x040fe20006000000 */
[----:B------:R-:W-:Y:S01]  /*2600*/  VIADD R11, R205, 0xfffffffd ;  /* 0xfffffffdcd0b7836 */ /* 0x000fe20000000000 */
[C---:B------:R-:W-:Y:S01]  /*2610*/  SEL R77, R4.reuse, R69, !P4 ;  /* 0x00000045044d7207 */ /* 0x040fe20006000000 */
[----:B------:R-:W-:Y:S01]  /*2620*/  IMAD R149, R149, UR32, RZ ;  /* 0x0000002095957c24 */ /* 0x000fe2000f8e02ff */
[C---:B------:R-:W-:Y:S01]  /*2630*/  SEL R151, R4.reuse, R7, !P4 ;  /* 0x0000000704977207 */ /* 0x040fe20006000000 */
[----:B------:R-:W-:Y:S01]  /*2640*/  VIADD R7, R205, 0xfffffffe ;  /* 0xfffffffecd077836 */ /* 0x000fe20000000000 */
[----:B------:R-:W-:Y:S01]  /*2650*/  SEL R71, R4, R71, !P4 ;  /* 0x0000004704477207 */ /* 0x000fe20006000000 */
[----:B------:R-:W-:Y:S01]  /*2660*/  IMAD R73, R73, UR34, RZ ;  /* 0x0000002249497c24 */ /* 0x000fe2000f8e02ff */
[----:B------:R-:W-:Y:S01]  /*2670*/  LOP3.LUT R4, R5, 0x3f, RZ, 0xc0, !PT ;  /* 0x0000003f05047812 */ /* 0x000fe200078ec0ff */
[----:B------:R-:W-:Y:S01]  /*2680*/  IMAD R151, R151, UR28, RZ ;  /* 0x0000001c97977c24 */ /* 0x000fe2000f8e02ff */
[----:B------:R-:W-:Y:S01]  /*2690*/  ISETP.GE.U32.AND P4, PT, R7, 0x7fffffbf, PT ;  /* 0x7fffffbf0700780c */ /* 0x000fe20003f86070 */
[----:B------:R-:W-:Y:S01]  /*26a0*/  IMAD R7, R9, UR7, RZ ;  /* 0x0000000709077c24 */ /* 0x000fe2000f8e02ff */
[----:B------:R-:W-:Y:S01]  /*26b0*/  @!P1 LOP3.LUT R144, RZ, R58, RZ, 0x33, !PT ;  /* 0x0000003aff909212 */ /* 0x000fe200078e33ff */
[----:B-1----:R-:W-:Y:S01]  /*26c0*/  IMAD R5, R4, UR4, RZ ;  /* 0x0000000404057c24 */ /* 0x002fe2000f8e02ff */
[----:B------:R-:W-:Y:S01]  /*26d0*/  ISETP.GE.U32.AND P0, PT, R11, 0x7fffffbe, PT ;  /* 0x7fffffbe0b00780c */ /* 0x000fe20003f06070 */
[----:B------:R-:W-:Y:S01]  /*26e0*/  IMAD R9, R13, UR7, RZ ;  /* 0x000000070d097c24 */ /* 0x000fe2000f8e02ff */
[----:B------:R-:W-:Y:S01]  /*26f0*/  ISETP.GE.U32.AND P2, PT, R16, 0x7fffffbd, PT ;  /* 0x7fffffbd1000780c */ /* 0x000fe20003f46070 */
[----:B------:R-:W-:Y:S01]  /*2700*/  IMAD R13, R17, UR7, RZ ;  /* 0x00000007110d7c24 */ /* 0x000fe2000f8e02ff */
[----:B-----5:R-:W-:Y:S01]  /*2710*/  IADD3 R58, P3, PT, R5, UR22, RZ ;  /* 0x00000016053a7c10 */ /* 0x020fe2000ff7e0ff */
[----:B------:R-:W-:Y:S01]  /*2720*/  IMAD R17, R6, UR7, RZ ;  /* 0x0000000706117c24 */ /* 0x000fe2000f8e02ff */
[----:B------:R-:W-:Y:S01]  /*2730*/  USHF.L.U32 UR4, UR8, 0x15, URZ ;  /* 0x0000001508047899 */ /* 0x000fe200080006ff */
[----:B------:R-:W-:Y:S01]  /*2740*/  IMAD R11, R15, UR7, RZ ;  /* 0x000000070f0b7c24 */ /* 0x000fe2000f8e02ff */
[----:B------:R-:W-:Y:S01]  /*2750*/  LEA.HI.X.SX32 R34, R5, UR23, 0x1, P3 ;  /* 0x0000001705227c11 */ /* 0x000fe200098f0eff */
[----:B------:R-:W-:Y:S01]  /*2760*/  IMAD R15, R19, UR7, RZ ;  /* 0x00000007130f7c24 */ /* 0x000fe2000f8e02ff */
[-C--:B------:R-:W-:Y:S01]  /*2770*/  IADD3 R6, P5, PT, R7, R58.reuse, RZ ;  /* 0x0000003a07067210 */ /* 0x080fe20007fbe0ff */
[----:B------:R-:W-:Y:S01]  /*2780*/  IMAD R19, R23, UR7, RZ ;  /* 0x0000000717137c24 */ /* 0x000fe2000f8e02ff */
[----:B------:R-:W-:Y:S01]  /*2790*/  IADD3 R8, P3, PT, R9, R58, RZ ;  /* 0x0000003a09087210 */ /* 0x000fe20007f7e0ff */
[----:B------:R-:W-:Y:S01]  /*27a0*/  IMAD R5, R14, UR33, RZ ;  /* 0x000000210e057c24 */ /* 0x000fe2000f8e02ff */
[----:B------:R-:W-:Y:S01]  /*27b0*/  LEA.HI.X.SX32 R7, R7, R34, 0x1, P5 ;  /* 0x0000002207077211 */ /* 0x000fe200028f0eff */
[----:B------:R-:W-:Y:S01]  /*27c0*/  IMAD R23, R27, UR7, RZ ;  /* 0x000000071b177c24 */ /* 0x000fe2000f8e02ff */
[-C--:B------:R-:W-:Y:S01]  /*27d0*/  IADD3 R10, P6, PT, R11, R58.reuse, RZ ;  /* 0x0000003a0b0a7210 */ /* 0x080fe20007fde0ff */
[----:B------:R-:W-:Y:S01]  /*27e0*/  IMAD R27, R31, UR7, RZ ;  /* 0x000000071f1b7c24 */ /* 0x000fe2000f8e02ff */
[----:B------:R-:W-:Y:S01]  /*27f0*/  IADD3 R12, P5, PT, R13, R58, RZ ;  /* 0x0000003a0d0c7210 */ /* 0x000fe20007fbe0ff */
[----:B------:R-:W-:Y:S01]  /*2800*/  IMAD R31, R35, UR9, RZ ;  /* 0x00000009231f7c24 */ /* 0x000fe2000f8e02ff */
[----:B------:R-:W-:Y:S01]  /*2810*/  LEA.HI.X.SX32 R9, R9, R34, 0x1, P3 ;  /* 0x0000002209097211 */ /* 0x000fe200018f0eff */
[----:B------:R-:W-:Y:S01]  /*2820*/  IMAD R77, R77, UR35, RZ ;  /* 0x000000234d4d7c24 */ /* 0x000fe2000f8e02ff */
[----:B------:R-:W-:Y:S01]  /*2830*/  IADD3 R14, P3, PT, R15, R58, RZ ;  /* 0x0000003a0f0e7210 */ /* 0x000fe20007f7e0ff */
[----:B------:R-:W-:Y:S01]  /*2840*/  IMAD R147, R71, UR36, RZ ;  /* 0x0000002447937c24 */ /* 0x000fe2000f8e02ff */
[-C--:B------:R-:W-:Y:S01]  /*2850*/  LEA.HI.X.SX32 R11, R11, R34.reuse, 0x1, P6 ;  /* 0x000000220b0b7211 */ /* 0x080fe200030f0eff */
[----:B------:R-:W-:Y:S01]  /*2860*/  IMAD R144, R144, UR6, RZ ;  /* 0x0000000690907c24 */ /* 0x000fe2000f8e02ff */
[----:B------:R-:W-:Y:S01]  /*2870*/  LEA.HI.X.SX32 R13, R13, R34, 0x1, P5 ;  /* 0x000000220d0d7211 */ /* 0x000fe200028f0eff */
[----:B------:R-:W-:Y:S01]  /*2880*/  ULOP3.LUT UR4, UR4, 0x600000, URZ, 0xc0, !UPT ;  /* 0x0060000004047892 */ /* 0x000fe2000f8ec0ff */
[-C--:B------:R-:W-:Y:S01]  /*2890*/  IADD3 R16, P6, PT, R17, R58.reuse, RZ ;  /* 0x0000003a11107210 */ /* 0x080fe20007fde0ff */
[----:B------:R-:W-:Y:S01]  /*28a0*/  UMOV UR7, 0x1 ;  /* 0x0000000100077882 */ /* 0x000fe20000000000 */
[----:B------:R-:W-:-:S02]  /*28b0*/  IADD3 R18, P5, PT, R19, R58, RZ ;  /* 0x0000003a13127210 */ /* 0x000fc40007fbe0ff */
[----:B------:R-:W-:Y:S02]  /*28c0*/  LEA.HI.X.SX32 R15, R15, R34, 0x1, P3 ;  /* 0x000000220f0f7211 */ /* 0x000fe400018f0eff */
[----:B------:R-:W-:Y:S02]  /*28d0*/  IADD3 R20, P3, PT, R21, R58, RZ ;  /* 0x0000003a15147210 */ /* 0x000fe40007f7e0ff */
[-C--:B------:R-:W-:Y:S02]  /*28e0*/  LEA.HI.X.SX32 R17, R17, R34.reuse, 0x1, P6 ;  /* 0x0000002211117211 */ /* 0x080fe400030f0eff */
[----:B------:R-:W-:Y:S02]  /*28f0*/  LEA.HI.X.SX32 R19, R19, R34, 0x1, P5 ;  /* 0x0000002213137211 */ /* 0x000fe400028f0eff */
[-C--:B------:R-:W-:Y:S02]  /*2900*/  IADD3 R22, P6, PT, R23, R58.reuse, RZ ;  /* 0x0000003a17167210 */ /* 0x080fe40007fde0ff */
        /* <DEDUP_REMOVED lines=45> */
[----:B------:R-:W-:Y:S02]  /*2be0*/  ISETP.NE.U32.AND P1, PT, R3, RZ, PT ;  /* 0x000000ff0300720c */ /* 0x000fe40003f25070 */
[-C--:B------:R-:W-:Y:S02]  /*2bf0*/  LEA.HI.X.SX32 R73, R73, R34.reuse, 0x1, P6 ;  /* 0x0000002249497211 */ /* 0x080fe400030f0eff */
[-C--:B------:R-:W-:Y:S02]  /*2c00*/  LEA.HI.X.SX32 R77, R77, R34.reuse, 0x1, P5 ;  /* 0x000000224d4d7211 */ /* 0x080fe400028f0eff */
[----:B------:R-:W-:-:S02]  /*2c10*/  LEA.HI.X.SX32 R147, R147, R34, 0x1, P3 ;  /* 0x0000002293937211 */ /* 0x000fc400018f0eff */
[----:B------:R-:W-:Y:S01]  /*2c20*/  SHF.R.S32.HI R5, RZ, 0x1f, R135 ;  /* 0x0000001fff057819 */ /* 0x000fe20000011487 */
[----:B------:R-:W-:Y:S06]  /*2c30*/  BRA.U UP0, `(.L_x_5) ;  /* 0x0000000100187547 */ /* 0x000fec000b800000 */
[----:B------:R-:W-:Y:S01]  /*2c40*/  ELECT P3, URZ, PT ;  /* 0x0000000000ff782f */ /* 0x000fe20003860000 */
[----:B------:R-:W-:Y:S01]  /*2c50*/  IMAD.MOV.U32 R29, RZ, RZ, 0x1 ;  /* 0x00000001ff1d7424 */ /* 0x000fe200078e00ff */
[----:B------:R-:W-:Y:S01]  /*2c60*/  UMOV UR6, 0x40 ;  /* 0x0000004000067882 */ /* 0x000fe20000000000 */
[----:B------:R-:W-:Y:S01]  /*2c70*/  UVIRTCOUNT.DEALLOC.SMPOOL 0x80 ;  /* 0x000000800000784c */ /* 0x000fe20000000000 */
[----:B------:R-:W-:-:S09]  /*2c80*/  ULEA UR6, UR5, UR6, 0x18 ;  /* 0x0000000605067291 */ /* 0x000fd2000f8ec0ff */
[----:B------:R0:W-:Y:S03]  /*2c90*/  @P3 STS.U8 [UR6], R29 ;  /* 0x0000001dff003988 */ /* 0x0001e60008000006 */
.L_x_5:
[----:B------:R-:W-:Y:S01]  /*2ca0*/  UIADD3 UR14, UPT, UPT, UR12, UR4, URZ ;  /* 0x000000040c0e7290 */ /* 0x000fe2000fffe0ff */
[----:B------:R-:W-:Y:S01]  /*2cb0*/  SHF.R.S32.HI R145, RZ, 0x1f, R144 ;  /* 0x0000001fff917819 */ /* 0x000fe20000011490 */
[----:B------:R-:W-:Y:S01]  /*2cc0*/  VOTEU.ALL UP1, P1 ;  /* 0x0000000000ff7886 */ /* 0x000fe20000820000 */
[----:B------:R-:W-:Y:S01]  /*2cd0*/  UIADD3 UR10, UPT, UPT, UR13, 0x6000, URZ ;  /* 0x000060000d0a7890 */ /* 0x000fe2000fffe0ff */
[----:B------:R-:W-:Y:S01]  /*2ce0*/  IADD3 R140, P3, PT, R144, UR20, RZ ;  /* 0x00000014908c7c10 */ /* 0x000fe2000ff7e0ff */
[----:B------:R-:W-:Y:S01]  /*2cf0*/  VOTEU.ALL UP2, P1 ;  /* 0x0000000000ff7886 */ /* 0x000fe20000840000 */
[----:B0-----:R-:W-:Y:S01]  /*2d00*/  VIADD R29, R205, 0xffffffff ;  /* 0xffffffffcd1d7836 */ /* 0x001fe20000000000 */
[----:B------:R-:W-:-:S04]  /*2d10*/  @!UP1 UIADD3 UR4, UPT, UPT, -UR7, 0x100000, URZ ;  /* 0x0010000007049890 */ /* 0x000fc8000fffe1ff */
[----:B------:R-:W-:Y:S02]  /*2d20*/  @!UP1 USHF.L.U32 UR5, UR4, 0xb, URZ ;  /* 0x0000000b04059899 */ /* 0x000fe400080006ff */
[----:B------:R-:W-:Y:S01]  /*2d30*/  @!UP1 USHF.L.U32 UR4, UR4, 0x1, URZ ;  /* 0x0000000104049899 */ /* 0x000fe200080006ff */
[----:B------:R-:W-:Y:S01]  /*2d40*/  PRMT R232, RZ, 0x7610, R232 ;  /* 0x00007610ffe87816 */ /* 0x000fe200000000e8 */
[----:B------:R-:W-:Y:S01]  /*2d50*/  STTM.x64 tmem[UR14], RZ ;  /* 0x000000ff000079ed */ /* 0x000fe2000834000e */
[----:B------:R-:W0:Y:S02]  /*2d60*/  FENCE.VIEW.ASYNC.T ;  /* 0x00000000000073c6 */ /* 0x000e240000000200 */
[----:B0-----:R-:W-:Y:S01]  /*2d70*/  BAR.SYNC.DEFER_BLOCKING 0x0 ;  /* 0x0000000000007b1d */ /* 0x001fe20000010000 */
[----:B------:R-:W-:Y:S01]  /*2d80*/  IADD3.X R133, PT, PT, R145, UR21, RZ, P3, !PT ;  /* 0x0000001591857c10 */ /* 0x000fe20009ffe4ff */
[----:B------:R-:W-:Y:S01]  /*2d90*/  VIADD R132, R144, UR20 ;  /* 0x0000001490847c36 */ /* 0x000fe20008000000 */
[----:B------:R-:W-:Y:S01]  /*2da0*/  IADD3 R34, P3, PT, R140, R135, RZ ;  /* 0x000000878c227210 */ /* 0x000fe20007f7e0ff */
[----:B------:R-:W-:Y:S01]  /*2db0*/  IMAD.SHL.U32 R39, R135, 0x2, RZ ;  /* 0x0000000287277824 */ /* 0x000fe200078e00ff */
[----:B------:R-:W-:Y:S01]  /*2dc0*/  ISETP.GE.U32.AND P5, PT, R29, 0x7fffffc0, PT ;  /* 0x7fffffc01d00780c */ /* 0x000fe20003fa6070 */
[----:B------:R-:W-:Y:S01]  /*2dd0*/  IMAD R45, R135, 0x3, RZ ;  /* 0x00000003872d7824 */ /* 0x000fe200078e02ff */
[----:B------:R-:W-:Y:S01]  /*2de0*/  PRMT R230, RZ, 0x7610, R230 ;  /* 0x00007610ffe67816 */ /* 0x000fe200000000e6 */
[----:B------:R-:W-:Y:S01]  /*2df0*/  IMAD.X R35, R5, 0x1, R133, P3 ;  /* 0x0000000105237824 */ /* 0x000fe200018e0685 */
[----:B------:R-:W-:-:S02]  /*2e00*/  ISETP.GE.U32.AND P3, PT, R38, 0x7fffffbc, PT ;  /* 0x7fffffbc2600780c */ /* 0x000fc40003f66070 */
[----:B------:R-:W-:Y:S01]  /*2e10*/  PRMT R207, RZ, 0x7610, R207 ;  /* 0x00007610ffcf7816 */ /* 0x000fe200000000cf */
[----:B------:R-:W-:Y:S01]  /*2e20*/  IMAD R65, R135, 0x5, RZ ;  /* 0x0000000587417824 */ /* 0x000fe200078e02ff */
[----:B------:R-:W-:Y:S01]  /*2e30*/  PRMT R214, RZ, 0x7610, R214 ;  /* 0x00007610ffd67816 */ /* 0x000fe200000000d6 */
[----:B------:R-:W-:Y:S01]  /*2e40*/  VIADD R49, R205, 0xfffffff9 ;  /* 0xfffffff9cd317836 */ /* 0x000fe20000000000 */
[----:B------:R-:W-:Y:S02]  /*2e50*/  PRMT R189, RZ, 0x7610, R189 ;  /* 0x00007610ffbd7816 */ /* 0x000fe400000000bd */
[----:B------:R-:W-:Y:S02]  /*2e60*/  PRMT R206, RZ, 0x7610, R206 ;  /* 0x00007610ffce7816 */ /* 0x000fe400000000ce */
[----:B------:R-:W-:Y:S02]  /*2e70*/  PRMT R177, RZ, 0x7610, R177 ;  /* 0x00007610ffb17816 */ /* 0x000fe400000000b1 */
[----:B------:R-:W-:-:S02]  /*2e80*/  PRMT R248, RZ, 0x7610, R248 ;  /* 0x00007610fff87816 */ /* 0x000fc400000000f8 */
[----:B------:R-:W-:Y:S01]  /*2e90*/  PRMT R234, RZ, 0x7610, R234 ;  /* 0x00007610ffea7816 */ /* 0x000fe200000000ea */
[----:B------:R-:W0:Y:S02]  /*2ea0*/  FENCE.VIEW.ASYNC.S ;  /* 0x00000000000073c6 */ /* 0x000e240000000000 */
[----:B0-----:R0:W1:Y:S02]  /*2eb0*/  @!UP2 SYNCS.EXCH.64 URZ, [UR10], UR4 ;  /* 0x000000040affa5b2 */ /* 0x0010640008000100 */
[----:B-1----:R-:W-:Y:S01]  /*2ec0*/  BAR.SYNC.DEFER_BLOCKING 0x0 ;  /* 0x0000000000007b1d */ /* 0x002fe20000010000 */
[----:B------:R-:W-:Y:S02]  /*2ed0*/  SHF.R.S32.HI R55, RZ, 0x1f, R39 ;  /* 0x0000001fff377819 */ /* 0x000fe40000011427 */
[----:B------:R-:W-:Y:S02]  /*2ee0*/  SHF.R.S32.HI R59, RZ, 0x1f, R45 ;  /* 0x0000001fff3b7819 */ /* 0x000fe4000001142d */
[----:B------:R-:W-:Y:S01]  /*2ef0*/  IADD3 R44, P6, PT, R45, R140, RZ ;  /* 0x0000008c2d2c7210 */ /* 0x000fe20007fde0ff */
[----:B------:R-:W-:-:S02]  /*2f00*/  VIADD R29, R205, 0xfffffffa ;  /* 0xfffffffacd1d7836 */ /* 0x000fc40000000000 */
[----:B------:R-:W-:Y:S01]  /*2f10*/  VIADD R88, R205, 0xffffffe0 ;  /* 0xffffffe0cd587836 */ /* 0x000fe20000000000 */
[----:B------:R-:W-:Y:S01]  /*2f20*/  PRMT R211, RZ, 0x7610, R211 ;  /* 0x00007610ffd37816 */ /* 0x000fe200000000d3 */
[----:B------:R-:W-:Y:S01]  /*2f30*/  IMAD.X R45, R59, 0x1, R133, P6 ;  /* 0x000000013b2d7824 */ /* 0x000fe200030e0685 */
[----:B------:R-:W-:Y:S02]  /*2f40*/  SHF.R.S32.HI R59, RZ, 0x1f, R65 ;  /* 0x0000001fff3b7819 */ /* 0x000fe40000011441 */
[----:B------:R-:W-:Y:S02]  /*2f50*/  PRMT R216, RZ, 0x7610, R216 ;  /* 0x00007610ffd87816 */ /* 0x000fe400000000d8 */
[----:B------:R-:W-:Y:S01]  /*2f60*/  PRMT R191, RZ, 0x7610, R191 ;  /* 0x00007610ffbf7816 */ /* 0x000fe200000000bf */
[C---:B------:R-:W-:Y:S02]  /*2f70*/  IMAD R116, R135.reuse, 0x35, RZ ;  /* 0x0000003587747824 */ /* 0x040fe400078e02ff */
[----:B------:R-:W-:-:S02]  /*2f80*/  IMAD R118, R135, 0x37, RZ ;  /* 0x0000003787767824 */ /* 0x000fc400078e02ff */
[C---:B------:R-:W-:Y:S02]  /*2f90*/  VIADD R150, R205.reuse, 0xfffffff2 ;  /* 0xfffffff2cd967836 */ /* 0x040fe40000000000 */
[----:B------:R-:W-:Y:S01]  /*2fa0*/  VIADD R152, R205, 0xfffffff1 ;  /* 0xfffffff1cd987836 */ /* 0x000fe20000000000 */
[----:B------:R-:W-:Y:S01]  /*2fb0*/  PRMT R204, RZ, 0x7610, R204 ;  /* 0x00007610ffcc7816 */ /* 0x000fe200000000cc */
[----:B------:R1:W2:Y:S01]  /*2fc0*/  @!P4 LDG.E.U8 R232, desc[UR26][R34.64] ;  /* 0x0000001a22e8c981 */ /* 0x0002a2000c1e1100 */
[----:B------:R-:W-:Y:S01]  /*2fd0*/  IADD3 R38, P4, PT, R39, R140, RZ ;  /* 0x0000008c27267210 */ /* 0x000fe20007f9e0ff */
[----:B------:R-:W3:Y:S02]  /*2fe0*/  LDCU UR11, c[0x0][0x384] ;  /* 0x00007080ff0b77ac */ /* 0x000ee40008000800 */
[----:B------:R-:W4:Y:S02]  /*2ff0*/  @!P5 LDG.E.U8 R230, desc[UR26][R132.64] ;  /* 0x0000001a84e6d981 */ /* 0x000f24000c1e1100 */
[----:B------:R-:W-:Y:S01]  /*3000*/  IMAD.X R39, R55, 0x1, R133, P4 ;  /* 0x0000000137277824 */ /* 0x000fe200020e0685 */
[----:B------:R-:W-:Y:S01]  /*3010*/  ISETP.GE.U32.AND P5, PT, R29, 0x7fffffbb, PT ;  /* 0x7fffffbb1d00780c */ /* 0x000fe20003fa6070 */
[----:B------:R5:W2:Y:S01]  /*3020*/  @!P2 LDG.E.U8 R214, desc[UR26][R44.64] ;  /* 0x0000001a2cd6a981 */ /* 0x000aa2000c1e1100 */
[----:B-1----:R-:W-:-:S03]  /*3030*/  IMAD.SHL.U32 R35, R135, 0x4, RZ ;  /* 0x0000000487237824 */ /* 0x002fc600078e00ff */
[----:B------:R1:W2:Y:S01]  /*3040*/  @!P0 LDG.E.U8 R207, desc[UR26][R38.64] ;  /* 0x0000001a26cf8981 */ /* 0x0002a2000c1e1100 */
[----:B------:R-:W-:Y:S01]  /*3050*/  VIADD R29, R205, 0xfffffff8 ;  /* 0xfffffff8cd1d7836 */ /* 0x000fe20000000000 */
[-C--:B------:R-:W-:Y:S02]  /*3060*/  IADD3 R64, P6, PT, R65, R140.reuse, RZ ;  /* 0x0000008c41407210 */ /* 0x080fe40007fde0ff */
[----:B------:R-:W-:Y:S02]  /*3070*/  SHF.R.S32.HI R55, RZ, 0x1f, R35 ;  /* 0x0000001fff377819 */ /* 0x000fe40000011423 */
[-C--:B------:R-:W-:Y:S01]  /*3080*/  IADD3 R34, P0, PT, R35, R140.reuse, RZ ;  /* 0x0000008c23227210 */ /* 0x080fe20007f1e0ff */
[----:B-----5:R-:W-:Y:S01]  /*3090*/  IMAD R45, R135, 0x7, RZ ;  /* 0x00000007872d7824 */ /* 0x020fe200078e02ff */
[----:B------:R-:W-:Y:S01]  /*30a0*/  ISETP.GE.U32.AND P2, PT, R29, 0x7fffffb9, PT ;  /* 0x7fffffb91d00780c */ /* 0x000fe20003f46070 */
[--C-:B------:R-:W-:Y:S02]  /*30b0*/  IMAD.X R65, R59, 0x1, R133.reuse, P6 ;  /* 0x000000013b417824 */ /* 0x100fe400030e0685 */
[----:B------:R-:W-:Y:S01]  /*30c0*/  IMAD.X R35, R55, 0x1, R133, P0 ;  /* 0x0000000137237824 */ /* 0x000fe200000e0685 */
[----:B------:R-:W-:Y:S01]  /*30d0*/  SHF.R.S32.HI R59, RZ, 0x1f, R45 ;  /* 0x0000001fff3b7819 */ /* 0x000fe2000001142d */
[----:B------:R-:W-:Y:S01]  /*30e0*/  VIADD R29, R205, 0xfffffff6 ;  /* 0xfffffff6cd1d7836 */ /* 0x000fe20000000000 */
[----:B------:R-:W-:Y:S01]  /*30f0*/  IADD3 R44, P6, PT, R45, R140, RZ ;  /* 0x0000008c2d2c7210 */ /* 0x000fe20007fde0ff */
[----:B-1----:R-:W-:Y:S01]  /*3100*/  IMAD R39, R135, 0x6, RZ ;  /* 0x0000000687277824 */ /* 0x002fe200078e02ff */
[----:B------:R-:W-:Y:S01]  /*3110*/  ISETP.GE.U32.AND P4, PT, R49, 0x7fffffba, PT ;  /* 0x7fffffba3100780c */ /* 0x000fe20003f86070 */
[----:B------:R-:W-:Y:S01]  /*3120*/  VIADD R49, R205, 0xfffffff7 ;  /* 0xfffffff7cd317836 */ /* 0x000fe20000000000 */
[----:B------:R1:W5:Y:S01]  /*3130*/  @!P3 LDG.E.U8 R189, desc[UR26][R34.64] ;  /* 0x0000001a22bdb981 */ /* 0x000362000c1e1100 */
[----:B------:R-:W-:Y:S01]  /*3140*/  IMAD.X R45, R59, 0x1, R133, P6 ;  /* 0x000000013b2d7824 */ /* 0x000fe200030e0685 */
[----:B------:R-:W-:-:S02]  /*3150*/  SHF.R.S32.HI R55, RZ, 0x1f, R39 ;  /* 0x0000001fff377819 */ /* 0x000fc40000011427 */
[----:B------:R0:W2:Y:S01]  /*3160*/  @!P5 LDG.E.U8 R206, desc[UR26][R64.64] ;  /* 0x0000001a40ced981 */ /* 0x0000a2000c1e1100 */
[----:B------:R-:W-:Y:S01]  /*3170*/  ISETP.GE.U32.AND P5, PT, R29, 0x7fffffb7, PT ;  /* 0x7fffffb71d00780c */ /* 0x000fe20003fa6070 */
[----:B------:R-:W-:Y:S01]  /*3180*/  IMAD.SHL.U32 R29, R135, 0x8, RZ ;  /* 0x00000008871d7824 */ /* 0x000fe200078e00ff */
[-C--:B------:R-:W-:Y:S02]  /*3190*/  IADD3 R38, P3, PT, R39, R140.reuse, RZ ;  /* 0x0000008c27267210 */ /* 0x080fe40007f7e0ff */
[----:B-1----:R-:W-:Y:S02]  /*31a0*/  PRMT R34, RZ, 0x7610, R34 ;  /* 0x00007610ff227816 */ /* 0x002fe40000000022 */
[----:B------:R-:W-:Y:S01]  /*31b0*/  ISETP.GE.U32.AND P0, PT, R49, 0x7fffffb8, PT ;  /* 0x7fffffb83100780c */ /* 0x000fe20003f06070 */
[----:B------:R-:W-:Y:S01]  /*31c0*/  IMAD.X R39, R55, 0x1, R133, P3 ;  /* 0x0000000137277824 */ /* 0x000fe200018e0685 */
[----:B------:R-:W-:Y:S02]  /*31d0*/  SHF.R.S32.HI R59, RZ, 0x1f, R29 ;  /* 0x0000001fff3b7819 */ /* 0x000fe4000001141d */
[----:B------:R-:W2:Y:S01]  /*31e0*/  @!P2 LDG.E.U8 R34, desc[UR26][R44.64] ;  /* 0x0000001a2c22a981 */ /* 0x000ea2000c1e1100 */
[----:B0-----:R-:W-:-:S03]  /*31f0*/  IADD3 R64, P2, PT, R29, R140, RZ ;  /* 0x0000008c1d407210 */ /* 0x001fc60007f5e0ff */
[----:B------:R0:W2:Y:S02]  /*3200*/  @!P4 LDG.E.U8 R177, desc[UR26][R38.64] ;  /* 0x0000001a26b1c981 */ /* 0x0000a4000c1e1100 */
[----:B------:R-:W-:-:S05]  /*3210*/  IMAD.X R65, R59, 0x1, R133, P2 ;  /* 0x000000013b417824 */ /* 0x000fca00010e0685 */
[----:B------:R1:W2:Y:S01]  /*3220*/  @!P0 LDG.E.U8 R248, desc[UR26][R64.64] ;  /* 0x0000001a40f88981 */ /* 0x0002a2000c1e1100 */
[----:B0-----:R-:W-:-:S05]  /*3230*/  VIADD R38, R205, 0xffffffec ;  /* 0xffffffeccd267836 */ /* 0x001fca0000000000 */
[----:B------:R-:W-:Y:S01]  /*3240*/  ISETP.GE.U32.AND P0, PT, R38, 0x7fffffad, PT ;  /* 0x7fffffad2600780c */ /* 0x000fe20003f06070 */
[C---:B------:R-:W-:Y:S02]  /*3250*/  VIADD R38, R205.reuse, 0xffffffed ;  /* 0xffffffedcd267836 */ /* 0x040fe40000000000 */
[----:B------:R-:W-:-:S03]  /*3260*/  VIADD R39, R205, 0xffffffee ;  /* 0xffffffeecd277836 */ /* 0x000fc60000000000 */
[----:B------:R-:W-:Y:S01]  /*3270*/  ISETP.GE.U32.AND P2, PT, R38, 0x7fffffae, PT ;  /* 0x7fffffae2600780c */ /* 0x000fe20003f46070 */
[----:B------:R-:W-:Y:S01]  /*3280*/  VIADD R38, R205, 0xffffffef ;  /* 0xffffffefcd267836 */ /* 0x000fe20000000000 */
[----:B------:R-:W-:Y:S02]  /*3290*/  SEL R80, RZ, 0x1, P0 ;  /* 0x00000001ff507807 */ /* 0x000fe40000000000 */
[----:B------:R-:W-:Y:S01]  /*32a0*/  ISETP.GE.U32.AND P0, PT, R39, 0x7fffffaf, PT ;  /* 0x7fffffaf2700780c */ /* 0x000fe20003f06070 */
[C---:B------:R-:W-:Y:S01]  /*32b0*/  VIADD R39, R205.reuse, 0xffffffe8 ;  /* 0xffffffe8cd277836 */ /* 0x040fe20000000000 */
[----:B------:R-:W-:Y:S02]  /*32c0*/  SEL R89, RZ, 0x1fffe, P2 ;  /* 0x0001fffeff597807 */ /* 0x000fe40001000000 */
[----:B------:R-:W-:Y:S01]  /*32d0*/  ISETP.GE.U32.AND P2, PT, R38, 0x7fffffb0, PT ;  /* 0x7fffffb02600780c */ /* 0x000fe20003f46070 */
[----:B------:R-:W-:Y:S01]  /*32e0*/  VIADD R38, R205, 0xffffffe9 ;  /* 0xffffffe9cd267836 */ /* 0x000fe20000000000 */
[----:B------:R-:W-:-:S02]  /*32f0*/  SEL R102, RZ, 0x4, P0 ;  /* 0x00000004ff667807 */ /* 0x000fc40000000000 */
[----:B------:R-:W-:Y:S01]  /*3300*/  ISETP.GE.U32.AND P0, PT, R39, 0x7fffffa9, PT ;  /* 0x7fffffa92700780c */ /* 0x000fe20003f06070 */
[C---:B------:R-:W-:Y:S01]  /*3310*/  VIADD R39, R205.reuse, 0xffffffea ;  /* 0xffffffeacd277836 */ /* 0x040fe20000000000 */
[----:B------:R-:W-:Y:S02]  /*3320*/  SEL R109, RZ, 0x7fff8, P2 ;  /* 0x0007fff8ff6d7807 */ /* 0x000fe40001000000 */
[----:B------:R-:W-:Y:S01]  /*3330*/  ISETP.GE.U32.AND P2, PT, R38, 0x7fffffaa, PT ;  /* 0x7fffffaa2600780c */ /* 0x000fe20003f46070 */
[----:B------:R-:W-:Y:S02]  /*3340*/  VIADD R38, R205, 0xffffffeb ;  /* 0xffffffebcd267836 */ /* 0x000fe40000000000 */
[----:B------:R-:W-:Y:S01]  /*3350*/  IMAD R35, R135, 0x9, RZ ;  /* 0x0000000987237824 */ /* 0x000fe200078e02ff */
[----:B------:R-:W-:Y:S02]  /*3360*/  SEL R108, RZ, 0x1, P0 ;  /* 0x00000001ff6c7807 */ /* 0x000fe40000000000 */
[----:B------:R-:W-:Y:S01]  /*3370*/  ISETP.GE.U32.AND P0, PT, R39, 0x7fffffab, PT ;  /* 0x7fffffab2700780c */ /* 0x000fe20003f06070 */
[----:B------:R-:W-:Y:S01]  /*3380*/  VIADD R39, R205, 0xffffffe4 ;  /* 0xffffffe4cd277836 */ /* 0x000fe20000000000 */
[----:B------:R-:W-:-:S02]  /*3390*/  SEL R113, RZ, 0x1fffe, P2 ;  /* 0x0001fffeff717807 */ /* 0x000fc40001000000 */
[----:B------:R-:W-:Y:S01]  /*33a0*/  ISETP.GE.U32.AND P2, PT, R38, 0x7fffffac, PT ;  /* 0x7fffffac2600780c */ /* 0x000fe20003f46070 */
[----:B------:R-:W-:Y:S01]  /*33b0*/  VIADD R38, R205, 0xffffffe5 ;  /* 0xffffffe5cd267836 */ /* 0x000fe20000000000 */
[----:B------:R-:W-:Y:S02]  /*33c0*/  SHF.R.S32.HI R69, RZ, 0x1f, R35 ;  /* 0x0000001fff457819 */ /* 0x000fe40000011423 */
[----:B------:R-:W-:Y:S02]  /*33d0*/  IADD3 R68, P4, PT, R35, R140, RZ ;  /* 0x0000008c23447210 */ /* 0x000fe40007f9e0ff */
[----:B------:R-:W-:Y:S02]  /*33e0*/  SEL R106, RZ, 0x4, P0 ;  /* 0x00000004ff6a7807 */ /* 0x000fe40000000000 */
[----:B------:R-:W-:Y:S01]  /*33f0*/  ISETP.GE.U32.AND P0, PT, R39, 0x7fffffa5, PT ;  /* 0x7fffffa52700780c */ /* 0x000fe20003f06070 */
[----:B------:R-:W-:Y:S01]  /*3400*/  IMAD.X R69, R69, 0x1, R133, P4 ;  /* 0x0000000145457824 */ /* 0x000fe200020e0685 */
[----:B------:R-:W-:Y:S01]  /*3410*/  SEL R111, RZ, 0x7fff8, P2 ;  /* 0x0007fff8ff6f7807 */ /* 0x000fe20001000000 */
[C---:B------:R-:W-:Y:S01]  /*3420*/  VIADD R39, R205.reuse, 0xffffffe7 ;  /* 0xffffffe7cd277836 */ /* 0x040fe20000000000 */
[----:B------:R-:W-:Y:S01]  /*3430*/  ISETP.GE.U32.AND P2, PT, R38, 0x7fffffa6, PT ;  /* 0x7fffffa62600780c */ /* 0x000fe20003f46070 */
[C---:B------:R-:W-:Y:S01]  /*3440*/  VIADD R44, R205.reuse, 0xffffffe6 ;  /* 0xffffffe6cd2c7836 */ /* 0x040fe20000000000 */
[----:B------:R0:W2:Y:S01]  /*3450*/  @!P5 LDG.E.U8 R234, desc[UR26][R68.64] ;  /* 0x0000001a44ead981 */ /* 0x0000a2000c1e1100 */
[----:B------:R-:W-:Y:S01]  /*3460*/  VIADD R38, R205, 0xffffffe1 ;  /* 0xffffffe1cd267836 */ /* 0x000fe20000000000 */
[----:B------:R-:W-:-:S02]  /*3470*/  SEL R117, RZ, 0x1fffe, P2 ;  /* 0x0001fffeff757807 */ /* 0x000fc40001000000 */
[----:B------:R-:W-:Y:S02]  /*3480*/  SEL R112, RZ, 0x1, P0 ;  /* 0x00000001ff707807 */ /* 0x000fe40000000000 */
[----:B------:R-:W-:Y:S01]  /*3490*/  ISETP.GE.U32.AND P2, PT, R39, 0x7fffffa8, PT ;  /* 0x7fffffa82700780c */ /* 0x000fe20003f46070 */
[C---:B------:R-:W-:Y:S01]  /*34a0*/  VIADD R39, R205.reuse, 0xffffffe2 ;  /* 0xffffffe2cd277836 */ /* 0x040fe20000000000 */
[----:B------:R-:W-:Y:S02]  /*34b0*/  ISETP.GE.U32.AND P0, PT, R44, 0x7fffffa7, PT ;  /* 0x7fffffa72c00780c */ /* 0x000fe40003f06070 */
[----:B------:R-:W-:Y:S01]  /*34c0*/  ISETP.GE.U32.AND P5, PT, R38, 0x7fffffa2, PT ;  /* 0x7fffffa22600780c */ /* 0x000fe20003fa6070 */
[----:B------:R-:W-:Y:S01]  /*34d0*/  VIADD R38, R205, 0xffffffe3 ;  /* 0xffffffe3cd267836 */ /* 0x000fe20000000000 */
[----:B------:R-:W-:Y:S02]  /*34e0*/  SEL R110, RZ, 0x4, P0 ;  /* 0x00000004ff6e7807 */ /* 0x000fe40000000000 */
[----:B------:R-:W-:-:S02]  /*34f0*/  SEL R115, RZ, 0x7fff8, P2 ;  /* 0x0007fff8ff737807 */ /* 0x000fc40001000000 */
[----:B------:R-:W-:Y:S01]  /*3500*/  ISETP.GE.U32.AND P0, PT, R39, 0x7fffffa3, PT ;  /* 0x7fffffa32700780c */ /* 0x000fe20003f06070 */
[C---:B------:R-:W-:Y:S01]  /*3510*/  VIADD R39, R205.reuse, 0xffffffcc ;  /* 0xffffffcccd277836 */ /* 0x040fe20000000000 */
[----:B------:R-:W-:Y:S01]  /*3520*/  ISETP.GE.U32.AND P2, PT, R38, 0x7fffffa4, PT ;  /* 0x7fffffa42600780c */ /* 0x000fe20003f46070 */
[C---:B------:R-:W-:Y:S01]  /*3530*/  VIADD R38, R205.reuse, 0xffffffcd ;  /* 0xffffffcdcd267836 */ /* 0x040fe20000000000 */
[----:B------:R-:W-:Y:S01]  /*3540*/  SEL R114, RZ, 0x4, P0 ;  /* 0x00000004ff727807 */ /* 0x000fe20000000000 */
[----:B------:R-:W-:Y:S01]  /*3550*/  VIADD R44, R205, 0xffffffce ;  /* 0xffffffcecd2c7836 */ /* 0x000fe20000000000 */
[----:B------:R-:W-:Y:S01]  /*3560*/  ISETP.GE.U32.AND P0, PT, R39, 0x7fffff8d, PT ;  /* 0x7fffff8d2700780c */ /* 0x000fe20003f06070 */
[----:B------:R-:W-:Y:S01]  /*3570*/  VIADD R39, R205, 0xffffffcf ;  /* 0xffffffcfcd277836 */ /* 0x000fe20000000000 */
[----:B------:R-:W-:Y:S02]  /*3580*/  SEL R119, RZ, 0x7fff8, P2 ;  /* 0x0007fff8ff777807 */ /* 0x000fe40001000000 */
[----:B------:R-:W-:-:S02]  /*3590*/  ISETP.GE.U32.AND P2, PT, R38, 0x7fffff8e, PT ;  /* 0x7fffff8e2600780c */ /* 0x000fc40003f46070 */
[----:B------:R-:W-:Y:S02]  /*35a0*/  SEL R38, RZ, 0x1, P0 ;  /* 0x00000001ff267807 */ /* 0x000fe40000000000 */
[----:B-1----:R-:W-:Y:S02]  /*35b0*/  SEL R65, RZ, 0x1fffe, P2 ;  /* 0x0001fffeff417807 */ /* 0x002fe40001000000 */
[----:B------:R-:W-:Y:S01]  /*35c0*/  ISETP.GE.U32.AND P0, PT, R44, 0x7fffff8f, PT ;  /* 0x7fffff8f2c00780c */ /* 0x000fe20003f06070 */
[----:B------:R-:W-:Y:S01]  /*35d0*/  VIADD R44, R205, 0xffffffc8 ;  /* 0xffffffc8cd2c7836 */ /* 0x000fe20000000000 */
[----:B------:R-:W-:Y:S01]  /*35e0*/  ISETP.GE.U32.AND P2, PT, R39, 0x7fffff90, PT ;  /* 0x7fffff902700780c */ /* 0x000fe20003f46070 */
[C---:B------:R-:W-:Y:S01]  /*35f0*/  VIADD R39, R205.reuse, 0xffffffc9 ;  /* 0xffffffc9cd277836 */ /* 0x040fe20000000000 */
[----:B------:R-:W-:Y:S01]  /*3600*/  SEL R64, RZ, 0x4, P0 ;  /* 0x00000004ff407807 */ /* 0x000fe20000000000 */
[C---:B------:R-:W-:Y:S01]  /*3610*/  VIADD R45, R205.reuse, 0xffffffca ;  /* 0xffffffcacd2d7836 */ /* 0x040fe20000000000 */
[----:B------:R-:W-:Y:S01]  /*3620*/  SEL R59, RZ, 0x7fff8, P2 ;  /* 0x0007fff8ff3b7807 */ /* 0x000fe20001000000 */
[----:B------:R-:W-:Y:S01]  /*3630*/  VIADD R49, R205, 0xfffffff5 ;  /* 0xfffffff5cd317836 */ /* 0x000fe20000000000 */
[----:B------:R-:W-:-:S02]  /*3640*/  ISETP.GE.U32.AND P0, PT, R44, 0x7fffff89, PT ;  /* 0x7fffff892c00780c */ /* 0x000fc40003f06070 */
[----:B------:R-:W-:Y:S01]  /*3650*/  ISETP.GE.U32.AND P2, PT, R39, 0x7fffff8a, PT ;  /* 0x7fffff8a2700780c */ /* 0x000fe20003f46070 */
[----:B------:R-:W-:Y:S01]  /*3660*/  VIADD R39, R205, 0xffffffcb ;  /* 0xffffffcbcd277836 */ /* 0x000fe20000000000 */
[----:B------:R-:W-:Y:S02]  /*3670*/  SEL R44, RZ, 0x1, P0 ;  /* 0x00000001ff2c7807 */ /* 0x000fe40000000000 */
[----:B------:R-:W-:Y:S01]  /*3680*/  ISETP.GE.U32.AND P0, PT, R45, 0x7fffff8b, PT ;  /* 0x7fffff8b2d00780c */ /* 0x000fe20003f06070 */
[----:B------:R-:W-:Y:S01]  /*3690*/  VIADD R45, R205, 0xffffffc4 ;  /* 0xffffffc4cd2d7836 */ /* 0x000fe20000000000 */
[----:B------:R-:W-:Y:S02]  /*36a0*/  SEL R75, RZ, 0x1fffe, P2 ;  /* 0x0001fffeff4b7807 */ /* 0x000fe40001000000 */
[----:B------:R-:W-:Y:S01]  /*36b0*/  ISETP.GE.U32.AND P3, PT, R49, 0x7fffffb6, PT ;  /* 0x7fffffb63100780c */ /* 0x000fe20003f66070 */
[----:B------:R-:W-:Y:S01]  /*36c0*/  VIADD R49, R205, 0xfffffff4 ;  /* 0xfffffff4cd317836 */ /* 0x000fe20000000000 */
[----:B------:R-:W-:Y:S01]  /*36d0*/  ISETP.GE.U32.AND P2, PT, R39, 0x7fffff8c, PT ;  /* 0x7fffff8c2700780c */ /* 0x000fe20003f46070 */
[----:B------:R-:W-:Y:S01]  /*36e0*/  VIADD R39, R205, 0xffffffc5 ;  /* 0xffffffc5cd277836 */ /* 0x000fe20000000000 */
[----:B------:R-:W-:-:S02]  /*36f0*/  SEL R74, RZ, 0x4, P0 ;  /* 0x00000004ff4a7807 */ /* 0x000fc40000000000 */
[----:B------:R-:W-:Y:S01]  /*3700*/  ISETP.GE.U32.AND P0, PT, R45, 0x7fffff85, PT ;  /* 0x7fffff852d00780c */ /* 0x000fe20003f06070 */
[----:B------:R-:W-:Y:S01]  /*3710*/  VIADD R45, R205, 0xffffffc7 ;  /* 0xffffffc7cd2d7836 */ /* 0x000fe20000000000 */
[----:B0-----:R-:W-:Y:S02]  /*3720*/  SEL R69, RZ, 0x7fff8, P2 ;  /* 0x0007fff8ff457807 */ /* 0x001fe40001000000 */
[----:B------:R-:W-:Y:S01]  /*3730*/  ISETP.GE.U32.AND P6, PT, R49, 0x7fffffb5, PT ;  /* 0x7fffffb53100780c */ /* 0x000fe20003fc6070 */
[----:B------:R-:W-:Y:S01]  /*3740*/  VIADD R49, R205, 0xffffffc6 ;  /* 0xffffffc6cd317836 */ /* 0x000fe20000000000 */
[----:B------:R-:W-:Y:S01]  /*3750*/  ISETP.GE.U32.AND P2, PT, R39, 0x7fffff86, PT ;  /* 0x7fffff862700780c */ /* 0x000fe20003f46070 */
[----:B------:R-:W-:Y:S01]  /*3760*/  VIADD R39, R205, 0xffffffc1 ;  /* 0xffffffc1cd277836 */ /* 0x000fe20000000000 */
[----:B------:R-:W-:Y:S02]  /*3770*/  SEL R121, RZ, 0x1fffe, P5 ;  /* 0x0001fffeff797807 */ /* 0x000fe40002800000 */
[----:B------:R-:W-:-:S02]  /*3780*/  SEL R81, RZ, 0x1fffe, P2 ;  /* 0x0001fffeff517807 */ /* 0x000fc40001000000 */
[----:B------:R-:W-:Y:S02]  /*3790*/  SEL R68, RZ, 0x1, P0 ;  /* 0x00000001ff447807 */ /* 0x000fe40000000000 */
[----:B------:R-:W-:Y:S01]  /*37a0*/  ISETP.GE.U32.AND P2, PT, R45, 0x7fffff88, PT ;  /* 0x7fffff882d00780c */ /* 0x000fe20003f46070 */
[----:B------:R-:W-:Y:S01]  /*37b0*/  VIADD R45, R205, 0xffffffc2 ;  /* 0xffffffc2cd2d7836 */ /* 0x000fe20000000000 */
[----:B------:R-:W-:Y:S02]  /*37c0*/  ISETP.GE.U32.AND P0, PT, R49, 0x7fffff87, PT ;  /* 0x7fffff873100780c */ /* 0x000fe40003f06070 */
[----:B------:R-:W-:Y:S01]  /*37d0*/  ISETP.GE.U32.AND P5, PT, R39, 0x7fffff82, PT ;  /* 0x7fffff822700780c */ /* 0x000fe20003fa6070 */
[----:B------:R-:W-:Y:S01]  /*37e0*/  VIADD R39, R205, 0xffffffc3 ;  /* 0xffffffc3cd277836 */ /* 0x000fe20000000000 */
[----:B------:R-:W-:Y:S02]  /*37f0*/  SEL R132, RZ, 0x4, P0 ;  /* 0x00000004ff847807 */ /* 0x000fe40000000000 */
[----:B------:R-:W-:-:S02]  /*3800*/  SEL R79, RZ, 0x7fff8, P2 ;  /* 0x0007fff8ff4f7807 */ /* 0x000fc40001000000 */
[----:B------:R-:W-:Y:S01]  /*3810*/  ISETP.GE.U32.AND P0, PT, R45, 0x7fffff83, PT ;  /* 0x7fffff832d00780c */ /* 0x000fe20003f06070 */
[----:B------:R-:W-:Y:S01]  /*3820*/  VIADD R45, R205, 0xffffffdc ;  /* 0xffffffdccd2d7836 */ /* 0x000fe20000000000 */
        /* <DEDUP_REMOVED lines=8> */
[----:B------:R-:W-:-:S02]  /*38b0*/  SEL R90, RZ, 0x1, P0 ;  /* 0x00000001ff5a7807 */ /* 0x000fc40000000000 */
        /* <DEDUP_REMOVED lines=28> */
[C---:B------:R-:W-:Y:S01]  /*3a80*/  VIADD R39, R205.reuse, 0xffffffd1 ;  /* 0xffffffd1cd277836 */ /* 0x040fe20000000000 */
[----:B------:R-:W-:Y:S01]  /*3a90*/  SEL R96, RZ, 0x4, P0 ;  /* 0x00000004ff607807 */ /* 0x000fe20000000000 */
[----:B------:R-:W-:Y:S01]  /*3aa0*/  VIADD R49, R205, 0xffffffd2 ;  /* 0xffffffd2cd317836 */ /* 0x000fe20000000000 */
[----:B------:R-:W-:Y:S01]  /*3ab0*/  ISETP.GE.U32.AND P0, PT, R45, 0x7fffff91, PT ;  /* 0x7fffff912d00780c */ /* 0x000fe20003f06070 */
[----:B------:R-:W-:Y:S01]  /*3ac0*/  VIADD R45, R205, 0xffffffd3 ;  /* 0xffffffd3cd2d7836 */ /* 0x000fe20000000000 */
[----:B------:R-:W-:Y:S02]  /*3ad0*/  SEL R101, RZ, 0x7fff8, P2 ;  /* 0x0007fff8ff657807 */ /* 0x000fe40001000000 */
[----:B------:R-:W-:Y:S01]  /*3ae0*/  ISETP.GE.U32.AND P2, PT, R39, 0x7fffff92, PT ;  /* 0x7fffff922700780c */ /* 0x000fe20003f46070 */
[----:B------:R-:W-:Y:S01]  /*3af0*/  VIADD R55, R205, 0xfffffff3 ;  /* 0xfffffff3cd377836 */ /* 0x000fe20000000000 */
[----:B------:R-:W-:Y:S01]  /*3b00*/  SEL R100, RZ, 0x1, P0 ;  /* 0x00000001ff647807 */ /* 0x000fe20000000000 */
[----:B------:R-:W-:Y:S01]  /*3b10*/  IMAD R39, R135, 0xa, RZ ;  /* 0x0000000a87277824 */ /* 0x000fe200078e02ff */
[----:B------:R-:W-:-:S02]  /*3b20*/  ISETP.GE.U32.AND P0, PT, R49, 0x7fffff93, PT ;  /* 0x7fffff933100780c */ /* 0x000fc40003f06070 */
[----:B------:R-:W-:Y:S02]  /*3b30*/  SEL R107, RZ, 0x1fffe, P2 ;  /* 0x0001fffeff6b7807 */ /* 0x000fe40001000000 */
[----:B------:R-:W-:Y:S01]  /*3b40*/  ISETP.GE.U32.AND P2, PT, R45, 0x7fffff94, PT ;  /* 0x7fffff942d00780c */ /* 0x000fe20003f46070 */
[----:B------:R-:W-:Y:S01]  /*3b50*/  IMAD R45, R135, 0xb, RZ ;  /* 0x0000000b872d7824 */ /* 0x000fe200078e02ff */
[----:B------:R-:W-:Y:S02]  /*3b60*/  ISETP.GE.U32.AND P4, PT, R55, 0x7fffffb4, PT ;  /* 0x7fffffb43700780c */ /* 0x000fe40003f86070 */
[----:B------:R-:W-:Y:S02]  /*3b70*/  SEL R146, RZ, 0x4, P0 ;  /* 0x00000004ff927807 */ /* 0x000fe40000000000 */
[----:B------:R-:W-:Y:S02]  /*3b80*/  SHF.R.S32.HI R55, RZ, 0x1f, R39 ;  /* 0x0000001fff377819 */ /* 0x000fe40000011427 */
[----:B------:R-:W-:-:S02]  /*3b90*/  IADD3 R84, P0, PT, R39, R140, RZ ;  /* 0x0000008c27547210 */ /* 0x000fc40007f1e0ff */
[----:B------:R-:W-:Y:S01]  /*3ba0*/  SEL R105, RZ, 0x7fff8, P2 ;  /* 0x0007fff8ff697807 */ /* 0x000fe20001000000 */
[----:B------:R-:W-:Y:S01]  /*3bb0*/  IMAD R49, R135, 0xc, RZ ;  /* 0x0000000c87317824 */ /* 0x000fe200078e02ff */
[----:B------:R-:W-:Y:S02]  /*3bc0*/  SHF.R.S32.HI R87, RZ, 0x1f, R45 ;  /* 0x0000001fff577819 */ /* 0x000fe4000001142d */
[-C--:B------:R-:W-:Y:S01]  /*3bd0*/  IADD3 R86, P2, PT, R45, R140.reuse, RZ ;  /* 0x0000008c2d567210 */ /* 0x080fe20007f5e0ff */
[----:B------:R-:W-:Y:S01]  /*3be0*/  IMAD.X R85, R55, 0x1, R133, P0 ;  /* 0x0000000137557824 */ /* 0x000fe200000e0685 */
[----:B------:R-:W-:Y:S01]  /*3bf0*/  ISETP.GE.U32.AND P0, PT, R88, 0x7fffffa1, PT ;  /* 0x7fffffa15800780c */ /* 0x000fe20003f06070 */
[----:B------:R-:W-:Y:S01]  /*3c00*/  VIADD R55, R205, 0xffffffc0 ;  /* 0xffffffc0cd377836 */ /* 0x000fe20000000000 */
[----:B------:R-:W-:Y:S01]  /*3c10*/  SHF.R.S32.HI R123, RZ, 0x1f, R49 ;  /* 0x0000001fff7b7819 */ /* 0x000fe20000011431 */
[----:B------:R-:W-:Y:S01]  /*3c20*/  IMAD.X R87, R87, 0x1, R133, P2 ;  /* 0x0000000157577824 */ /* 0x000fe200010e0685 */
[----:B------:R-:W-:Y:S01]  /*3c30*/  IADD3 R88, P2, PT, R49, R140, RZ ;  /* 0x0000008c31587210 */ /* 0x000fe20007f5e0ff */
[----:B------:R-:W-:Y:S01]  /*3c40*/  IMAD.IADD R104, R80, 0x1, R89 ;  /* 0x0000000150687824 */ /* 0x000fe200078e0259 */
[----:B------:R-:W-:Y:S01]  /*3c50*/  SEL R80, RZ, 0x1, P0 ;  /* 0x00000001ff507807 */ /* 0x000fe20000000000 */
[----:B------:R-:W-:-:S02]  /*3c60*/  IMAD.IADD R108, R108, 0x1, R113 ;  /* 0x000000016c6c7824 */ /* 0x000fc400078e0271 */
[----:B------:R-:W-:Y:S01]  /*3c70*/  IMAD.IADD R38, R38, 0x1, R65 ;  /* 0x0000000126267824 */ /* 0x000fe200078e0241 */
[----:B------:R-:W-:Y:S01]  /*3c80*/  SEL R91, RZ, 0x1fffe, P5 ;  /* 0x0001fffeff5b7807 */ /* 0x000fe20002800000 */
[----:B------:R-:W-:Y:S01]  /*3c90*/  IMAD.X R89, R123, 0x1, R133, P2 ;  /* 0x000000017b597824 */ /* 0x000fe200010e0685 */
[----:B------:R-:W-:Y:S01]  /*3ca0*/  ISETP.GE.U32.AND P2, PT, R55, 0x7fffff81, PT ;  /* 0x7fffff813700780c */ /* 0x000fe20003f46070 */
[----:B------:R-:W-:Y:S01]  /*3cb0*/  IMAD.IADD R121, R80, 0x1, R121 ;  /* 0x0000000150797824 */ /* 0x000fe200078e0279 */
[----:B------:R-:W-:Y:S01]  /*3cc0*/  LOP3.LUT R108, R108, 0x3, RZ, 0xc0, !PT ;  /* 0x000000036c6c7812 */ /* 0x000fe200078ec0ff */
[----:B------:R-:W-:Y:S01]  /*3cd0*/  IMAD.IADD R112, R112, 0x1, R117 ;  /* 0x0000000170707824 */ /* 0x000fe200078e0275 */
[----:B------:R-:W-:Y:S01]  /*3ce0*/  SEL R80, RZ, 0x1, P2 ;  /* 0x00000001ff507807 */ /* 0x000fe20001000000 */
[----:B------:R-:W-:Y:S01]  /*3cf0*/  IMAD.IADD R44, R44, 0x1, R75 ;  /* 0x000000012c2c7824 */ /* 0x000fe200078e024b */
[----:B------:R-:W-:Y:S01]  /*3d00*/  IADD3 R106, PT, PT, R108, R111, R106 ;  /* 0x0000006f6c6a7210 */ /* 0x000fe20007ffe06a */
[----:B------:R-:W-:Y:S01]  /*3d10*/  IMAD.IADD R68, R68, 0x1, R81 ;  /* 0x0000000144447824 */ /* 0x000fe200078e0251 */
[----:B------:R-:W-:Y:S01]  /*3d20*/  LOP3.LUT R38, R38, 0x3, RZ, 0xc0, !PT ;  /* 0x0000000326267812 */ /* 0x000fe200078ec0ff */
[----:B------:R-:W-:Y:S01]  /*3d30*/  IMAD.IADD R90, R90, 0x1, R95 ;  /* 0x000000015a5a7824 */ /* 0x000fe200078e025f */
[----:B------:R-:W-:Y:S01]  /*3d40*/  LOP3.LUT R121, R121, 0x3, RZ, 0xc0, !PT ;  /* 0x0000000379797812 */ /* 0x000fe200078ec0ff */
[----:B------:R-:W-:Y:S01]  /*3d50*/  IMAD.IADD R80, R80, 0x1, R91 ;  /* 0x0000000150507824 */ /* 0x000fe200078e025b */
[----:B------:R-:W-:Y:S01]  /*3d60*/  IADD3 R64, PT, PT, R38, R59, R64 ;  /* 0x0000003b26407210 */ /* 0x000fe20007ffe040 */
[----:B------:R-:W-:Y:S01]  /*3d70*/  IMAD.SHL.U32 R59, R106, 0x100, RZ ;  /* 0x000001006a3b7824 */ /* 0x000fe200078e00ff */
[----:B------:R-:W-:Y:S01]  /*3d80*/  LOP3.LUT R104, R104, 0x3, RZ, 0xc0, !PT ;  /* 0x0000000368687812 */ /* 0x000fe200078ec0ff */
[----:B------:R0:W2:Y:S01]  /*3d90*/  @!P3 LDG.E.U8 R211, desc[UR26][R84.64] ;  /* 0x0000001a54d3b981 */ /* 0x0000a2000c1e1100 */
[----:B------:R-:W-:-:S02]  /*3da0*/  LOP3.LUT R112, R112, 0x3, RZ, 0xc0, !PT ;  /* 0x0000000370707812 */ /* 0x000fc400078ec0ff */
[----:B------:R-:W-:Y:S01]  /*3db0*/  IADD3 R114, PT, PT, R121, R119, R114 ;  /* 0x0000007779727210 */ /* 0x000fe20007ffe072 */
[----:B------:R1:W2:Y:S01]  /*3dc0*/  @!P6 LDG.E.U8 R216, desc[UR26][R86.64] ;  /* 0x0000001a56d8e981 */ /* 0x0002a2000c1e1100 */
[----:B------:R-:W-:Y:S02]  /*3dd0*/  IADD3 R102, PT, PT, R104, R109, R102 ;  /* 0x0000006d68667210 */ /* 0x000fe40007ffe066 */
[----:B------:R-:W-:Y:S01]  /*3de0*/  IADD3 R110, PT, PT, R112, R115, R110 ;  /* 0x00000073706e7210 */ /* 0x000fe20007ffe06e */
[----:B------:R0:W2:Y:S01]  /*3df0*/  @!P4 LDG.E.U8 R191, desc[UR26][R88.64] ;  /* 0x0000001a58bfc981 */ /* 0x0000a2000c1e1100 */
[----:B------:R-:W-:Y:S02]  /*3e00*/  LOP3.LUT R80, R80, 0x3, RZ, 0xc0, !PT ;  /* 0x0000000350507812 */ /* 0x000fe400078ec0ff */
[----:B------:R-:W-:Y:S02]  /*3e10*/  LOP3.LUT R65, R114, 0xf, RZ, 0xc0, !PT ;  /* 0x0000000f72417812 */ /* 0x000fe400078ec0ff */
[----:B------:R-:W-:-:S02]  /*3e20*/  LOP3.LUT R59, R59, 0xf00, RZ, 0xe2, !PT ;  /* 0x00000f003b3b7812 */ /* 0x000fc400078ee2ff */
[----:B------:R-:W-:Y:S01]  /*3e30*/  LOP3.LUT R44, R44, 0x3, RZ, 0xc0, !PT ;  /* 0x000000032c2c7812 */ /* 0x000fe200078ec0ff */
[----:B------:R-:W-:Y:S01]  /*3e40*/  IMAD R134, R110, 0x10, R65 ;  /* 0x000000106e867824 */ /* 0x000fe200078e0241 */
[----:B------:R-:W-:Y:S01]  /*3e50*/  IADD3 R148, PT, PT, R80, R83, R148 ;  /* 0x0000005350947210 */ /* 0x000fe20007ffe094 */
[----:B------:R-:W-:Y:S01]  /*3e60*/  IMAD R80, R102, 0x1000, R59 ;  /* 0x0000100066507824 */ /* 0x000fe200078e023b */
[----:B------:R-:W-:Y:S01]  /*3e70*/  IADD3 R74, PT, PT, R44, R69, R74 ;  /* 0x000000452c4a7210 */ /* 0x000fe20007ffe04a */
[C---:B------:R-:W-:Y:S01]  /*3e80*/  IMAD R59, R135.reuse, 0xd, RZ ;  /* 0x0000000d873b7824 */ /* 0x040fe200078e02ff */
[----:B------:R-:W-:Y:S01]  /*3e90*/  LOP3.LUT R68, R68, 0x3, RZ, 0xc0, !PT ;  /* 0x0000000344447812 */ /* 0x000fe200078ec0ff */
[C---:B------:R-:W-:Y:S01]  /*3ea0*/  IMAD R65, R135.reuse, 0xe, RZ ;  /* 0x0000000e87417824 */ /* 0x040fe200078e02ff */
[----:B------:R-:W-:Y:S01]  /*3eb0*/  LOP3.LUT R44, R90, 0x3, RZ, 0xc0, !PT ;  /* 0x000000035a2c7812 */ /* 0x000fe200078ec0ff */
[C---:B------:R-:W-:Y:S02]  /*3ec0*/  IMAD R69, R135.reuse, 0xf, RZ ;  /* 0x0000000f87457824 */ /* 0x040fe400078e02ff */
[C---:B------:R-:W-:Y:S01]  /*3ed0*/  IMAD.SHL.U32 R75, R135.reuse, 0x10, RZ ;  /* 0x00000010874b7824 */ /* 0x040fe200078e00ff */
[----:B------:R-:W-:Y:S01]  /*3ee0*/  IADD3 R132, PT, PT, R68, R79, R132 ;  /* 0x0000004f44847210 */ /* 0x000fe20007ffe084 */
[C---:B------:R-:W-:Y:S01]  /*3ef0*/  IMAD R79, R135.reuse, 0x11, RZ ;  /* 0x00000011874f7824 */ /* 0x040fe200078e02ff */
[----:B------:R-:W-:Y:S01]  /*3f00*/  SHF.R.S32.HI R143, RZ, 0x1f, R59 ;  /* 0x0000001fff8f7819 */ /* 0x000fe2000001143b */
[----:B------:R-:W-:Y:S01]  /*3f10*/  IMAD R81, R135, 0x12, RZ ;  /* 0x0000001287517824 */ /* 0x000fe200078e02ff */
[----:B------:R-:W-:-:S02]  /*3f20*/  SHF.R.S32.HI R161, RZ, 0x1f, R65 ;  /* 0x0000001fffa17819 */ /* 0x000fc40000011441 */
[-C--:B------:R-:W-:Y:S02]  /*3f30*/  IADD3 R250, P3, PT, R59, R140.reuse, RZ ;  /* 0x0000008c3bfa7210 */ /* 0x080fe40007f7e0ff */
[-C--:B------:R-:W-:Y:S02]  /*3f40*/  IADD3 R236, P6, PT, R65, R140.reuse, RZ ;  /* 0x0000008c41ec7210 */ /* 0x080fe40007fde0ff */
[----:B------:R-:W-:Y:S01]  /*3f50*/  IADD3 R44, PT, PT, R44, R93, R82 ;  /* 0x0000005d2c2c7210 */ /* 0x000fe20007ffe052 */
[----:B------:R-:W-:Y:S01]  /*3f60*/  IMAD R82, R135, 0x13, RZ ;  /* 0x0000001387527824 */ /* 0x000fe200078e02ff */
[----:B------:R-:W-:Y:S02]  /*3f70*/  SHF.R.S32.HI R171, RZ, 0x1f, R69 ;  /* 0x0000001fffab7819 */ /* 0x000fe40000011445 */
[----:B------:R-:W-:Y:S01]  /*3f80*/  IADD3 R208, P4, PT, R69, R140, RZ ;  /* 0x0000008c45d07210 */ /* 0x000fe20007f9e0ff */
[----:B------:R-:W-:Y:S01]  /*3f90*/  IMAD R83, R135, 0x14, RZ ;  /* 0x0000001487537824 */ /* 0x000fe200078e02ff */
[----:B------:R-:W-:-:S02]  /*3fa0*/  SHF.R.S32.HI R173, RZ, 0x1f, R75 ;  /* 0x0000001fffad7819 */ /* 0x000fc4000001144b */
[-C--:B------:R-:W-:Y:S01]  /*3fb0*/  IADD3 R218, P5, PT, R75, R140.reuse, RZ ;  /* 0x0000008c4bda7210 */ /* 0x080fe20007fbe0ff */
[----:B------:R-:W-:Y:S01]  /*3fc0*/  IMAD.X R251, R143, 0x1, R133, P3 ;  /* 0x000000018ffb7824 */ /* 0x000fe200018e0685 */
[----:B------:R-:W-:Y:S01]  /*3fd0*/  SHF.R.S32.HI R179, RZ, 0x1f, R79 ;  /* 0x0000001fffb37819 */ /* 0x000fe2000001144f */
[----:B------:R-:W-:Y:S01]  /*3fe0*/  IMAD.X R237, R161, 0x1, R133, P6 ;  /* 0x00000001a1ed7824 */ /* 0x000fe200030e0685 */
[----:B------:R-:W-:Y:S01]  /*3ff0*/  SHF.R.S32.HI R181, RZ, 0x1f, R81 ;  /* 0x0000001fffb57819 */ /* 0x000fe20000011451 */
[--C-:B------:R-:W-:Y:S01]  /*4000*/  IMAD.X R209, R171, 0x1, R133.reuse, P4 ;  /* 0x00000001abd17824 */ /* 0x100fe200020e0685 */
[-C--:B------:R-:W-:Y:S01]  /*4010*/  IADD3 R192, P3, PT, R79, R140.reuse, RZ ;  /* 0x0000008c4fc07210 */ /* 0x080fe20007f7e0ff */
[----:B0-----:R-:W-:Y:S01]  /*4020*/  IMAD R84, R135, 0x15, RZ ;  /* 0x0000001587547824 */ /* 0x001fe200078e02ff */
[-C--:B------:R-:W-:Y:S01]  /*4030*/  IADD3 R202, P6, PT, R81, R140.reuse, RZ ;  /* 0x0000008c51ca7210 */ /* 0x080fe20007fde0ff */
[----:B------:R-:W-:Y:S01]  /*4040*/  IMAD.X R219, R173, 0x1, R133, P5 ;  /* 0x00000001addb7824 */ /* 0x000fe200028e0685 */
[----:B------:R-:W-:Y:S01]  /*4050*/  SHF.R.S32.HI R183, RZ, 0x1f, R82 ;  /* 0x0000001fffb77819 */ /* 0x000fe20000011452 */
[C---:B------:R-:W-:Y:S01]  /*4060*/  IMAD R85, R135.reuse, 0x16, RZ ;  /* 0x0000001687557824 */ /* 0x040fe200078e02ff */
[-C--:B------:R-:W-:Y:S01]  /*4070*/  IADD3 R180, P4, PT, R82, R140.reuse, RZ ;  /* 0x0000008c52b47210 */ /* 0x080fe20007f9e0ff */
[----:B-1----:R-:W-:Y:S01]  /*4080*/  IMAD R86, R135, 0x17, RZ ;  /* 0x0000001787567824 */ /* 0x002fe200078e02ff */
[----:B------:R-:W-:Y:S01]  /*4090*/  SHF.R.S32.HI R185, RZ, 0x1f, R83 ;  /* 0x0000001fffb97819 */ /* 0x000fe20000011453 */
[----:B------:R-:W-:Y:S01]  /*40a0*/  IMAD.IADD R94, R94, 0x1, R99 ;  /* 0x000000015e5e7824 */ /* 0x000fe200078e0263 */
[-C--:B------:R-:W-:Y:S01]  /*40b0*/  IADD3 R246, P5, PT, R83, R140.reuse, RZ ;  /* 0x0000008c53f67210 */ /* 0x080fe20007fbe0ff */
[----:B------:R-:W-:Y:S01]  /*40c0*/  IMAD R87, R135, 0x18, RZ ;  /* 0x0000001887577824 */ /* 0x000fe200078e02ff */
[----:B------:R-:W-:Y:S01]  /*40d0*/  SHF.R.S32.HI R187, RZ, 0x1f, R84 ;  /* 0x0000001fffbb7819 */ /* 0x000fe20000011454 */
[--C-:B------:R-:W-:Y:S01]  /*40e0*/  IMAD.X R193, R179, 0x1, R133.reuse, P3 ;  /* 0x00000001b3c17824 */ /* 0x100fe200018e0685 */
[-C--:B------:R-:W-:Y:S01]  /*40f0*/  IADD3 R238, P3, PT, R84, R140.reuse, RZ ;  /* 0x0000008c54ee7210 */ /* 0x080fe20007f7e0ff */
[----:B------:R-:W-:Y:S01]  /*4100*/  IMAD.X R203, R181, 0x1, R133, P6 ;  /* 0x00000001b5cb7824 */ /* 0x000fe200030e0685 */
[----:B------:R-:W-:Y:S01]  /*4110*/  SHF.R.S32.HI R195, RZ, 0x1f, R85 ;  /* 0x0000001fffc37819 */ /* 0x000fe20000011455 */
[--C-:B------:R-:W-:Y:S01]  /*4120*/  IMAD.X R181, R183, 0x1, R133.reuse, P4 ;  /* 0x00000001b7b57824 */ /* 0x100fe200020e0685 */
[----:B------:R-:W-:Y:S01]  /*4130*/  SHF.R.S32.HI R197, RZ, 0x1f, R86 ;  /* 0x0000001fffc57819 */ /* 0x000fe20000011456 */
[----:B------:R-:W-:Y:S01]  /*4140*/  IMAD R88, R135, 0x19, RZ ;  /* 0x0000001987587824 */ /* 0x000fe200078e02ff */
[-C--:B------:R-:W-:Y:S01]  /*4150*/  IADD3 R212, P6, PT, R85, R140.reuse, RZ ;  /* 0x0000008c55d47210 */ /* 0x080fe20007fde0ff */
[----:B------:R-:W-:Y:S01]  /*4160*/  IMAD.X R247, R185, 0x1, R133, P5 ;  /* 0x00000001b9f77824 */ /* 0x000fe200028e0685 */
[-C--:B------:R-:W-:Y:S01]  /*4170*/  IADD3 R220, P4, PT, R86, R140.reuse, RZ ;  /* 0x0000008c56dc7210 */ /* 0x080fe20007f9e0ff */
[C---:B------:R-:W-:Y:S01]  /*4180*/  IMAD R90, R135.reuse, 0x1b, RZ ;  /* 0x0000001b875a7824 */ /* 0x040fe200078e02ff */
[----:B------:R-:W-:Y:S01]  /*4190*/  LOP3.LUT R38, R94, 0x3, RZ, 0xc0, !PT ;  /* 0x000000035e267812 */ /* 0x000fe200078ec0ff */
[----:B------:R-:W-:Y:S01]  /*41a0*/  IMAD.IADD R98, R98, 0x1, R103 ;  /* 0x0000000162627824 */ /* 0x000fe200078e0267 */
[----:B------:R-:W-:Y:S01]  /*41b0*/  SHF.R.S32.HI R199, RZ, 0x1f, R87 ;  /* 0x0000001fffc77819 */ /* 0x000fe20000011457 */
[----:B------:R-:W-:Y:S01]  /*41c0*/  IMAD R91, R135, 0x1c, RZ ;  /* 0x0000001c875b7824 */ /* 0x000fe200078e02ff */
[-C--:B------:R-:W-:Y:S01]  /*41d0*/  IADD3 R194, P5, PT, R87, R140.reuse, RZ ;  /* 0x0000008c57c27210 */ /* 0x080fe20007fbe0ff */
[--C-:B------:R-:W-:Y:S01]  /*41e0*/  IMAD.X R239, R187, 0x1, R133.reuse, P3 ;  /* 0x00000001bbef7824 */ /* 0x100fe200018e0685 */
[----:B------:R-:W-:Y:S01]  /*41f0*/  IADD3 R38, PT, PT, R38, R97, R92 ;  /* 0x0000006126267210 */ /* 0x000fe20007ffe05c */
[----:B------:R-:W-:Y:S01]  /*4200*/  IMAD R89, R135, 0x1a, RZ ;  /* 0x0000001a87597824 */ /* 0x000fe200078e02ff */
[----:B------:R-:W-:Y:S01]  /*4210*/  SHF.R.S32.HI R201, RZ, 0x1f, R88 ;  /* 0x0000001fffc97819 */ /* 0x000fe20000011458 */
[--C-:B------:R-:W-:Y:S01]  /*4220*/  IMAD.X R213, R195, 0x1, R133.reuse, P6 ;  /* 0x00000001c3d57824 */ /* 0x100fe200030e0685 */
[-C--:B------:R-:W-:Y:S01]  /*4230*/  IADD3 R200, P3, PT, R88, R140.reuse, RZ ;  /* 0x0000008c58c87210 */ /* 0x080fe20007f7e0ff */
[--C-:B------:R-:W-:Y:S01]  /*4240*/  IMAD.X R221, R197, 0x1, R133.reuse, P4 ;  /* 0x00000001c5dd7824 */ /* 0x100fe200020e0685 */
[----:B------:R-:W-:Y:S01]  /*4250*/  SHF.R.S32.HI R217, RZ, 0x1f, R90 ;  /* 0x0000001fffd97819 */ /* 0x000fe2000001145a */
[----:B------:R-:W-:Y:S01]  /*4260*/  IMAD R92, R135, 0x1d, RZ ;  /* 0x0000001d875c7824 */ /* 0x000fe200078e02ff */
[-C--:B------:R-:W-:Y:S01]  /*4270*/  IADD3 R242, P4, PT, R90, R140.reuse, RZ ;  /* 0x0000008c5af27210 */ /* 0x080fe20007f9e0ff */
[----:B------:R-:W-:Y:S01]  /*4280*/  IMAD.X R195, R199, 0x1, R133, P5 ;  /* 0x00000001c7c37824 */ /* 0x000fe200028e0685 */
[----:B------:R-:W-:Y:S01]  /*4290*/  LOP3.LUT R68, R98, 0x3, RZ, 0xc0, !PT ;  /* 0x0000000362447812 */ /* 0x000fe200078ec0ff */
[C---:B------:R-:W-:Y:S01]  /*42a0*/  IMAD R94, R135.reuse, 0x1f, RZ ;  /* 0x0000001f875e7824 */ /* 0x040fe200078e02ff */
[----:B------:R-:W-:Y:S01]  /*42b0*/  SHF.R.S32.HI R223, RZ, 0x1f, R91 ;  /* 0x0000001fffdf7819 */ /* 0x000fe2000001145b */
[----:B------:R-:W-:Y:S01]  /*42c0*/  IMAD.SHL.U32 R95, R135, 0x20, RZ ;  /* 0x00000020875f7824 */ /* 0x000fe200078e00ff */
[-C--:B------:R-:W-:Y:S01]  /*42d0*/  IADD3 R240, P5, PT, R91, R140.reuse, RZ ;  /* 0x0000008c5bf07210 */ /* 0x080fe20007fbe0ff */
[----:B------:R-:W-:Y:S01]  /*42e0*/  IMAD.IADD R100, R100, 0x1, R107 ;  /* 0x0000000164647824 */ /* 0x000fe200078e026b */
[----:B------:R-:W-:Y:S01]  /*42f0*/  SHF.R.S32.HI R215, RZ, 0x1f, R89 ;  /* 0x0000001fffd77819 */ /* 0x000fe20000011459 */
[--C-:B------:R-:W-:Y:S01]  /*4300*/  IMAD.X R201, R201, 0x1, R133.reuse, P3 ;  /* 0x00000001c9c97824 */ /* 0x100fe200018e0685 */
[-C--:B------:R-:W-:Y:S01]  /*4310*/  IADD3 R178, P6, PT, R89, R140.reuse, RZ ;  /* 0x0000008c59b27210 */ /* 0x080fe20007fde0ff */
[----:B------:R-:W-:Y:S01]  /*4320*/  IMAD R93, R135, 0x1e, RZ ;  /* 0x0000001e875d7824 */ /* 0x000fe200078e02ff */
[----:B------:R-:W-:Y:S01]  /*4330*/  IADD3 R68, PT, PT, R68, R101, R96 ;  /* 0x0000006544447210 */ /* 0x000fe20007ffe060 */
[--C-:B------:R-:W-:Y:S01]  /*4340*/  IMAD.X R243, R217, 0x1, R133.reuse, P4 ;  /* 0x00000001d9f37824 */ /* 0x100fe200020e0685 */
[----:B------:R-:W-:Y:S01]  /*4350*/  SHF.R.S32.HI R225, RZ, 0x1f, R92 ;  /* 0x0000001fffe17819 */ /* 0x000fe2000001145c */
[----:B------:R-:W-:Y:S01]  /*4360*/  IMAD R96, R135, 0x21, RZ ;  /* 0x0000002187607824 */ /* 0x000fe200078e02ff */
[-C--:B------:R-:W-:Y:S01]  /*4370*/  IADD3 R222, P3, PT, R92, R140.reuse, RZ ;  /* 0x0000008c5cde7210 */ /* 0x080fe20007f7e0ff */
[----:B------:R-:W-:Y:S01]  /*4380*/  IMAD.X R241, R223, 0x1, R133, P5 ;  /* 0x00000001dff17824 */ /* 0x000fe200028e0685 */
[----:B------:R-:W-:Y:S01]  /*4390*/  SHF.R.S32.HI R229, RZ, 0x1f, R94 ;  /* 0x0000001fffe57819 */ /* 0x000fe2000001145e */
[C---:B------:R-:W-:Y:S01]  /*43a0*/  IMAD R97, R135.reuse, 0x22, RZ ;  /* 0x0000002287617824 */ /* 0x040fe200078e02ff */
[----:B------:R-:W-:Y:S01]  /*43b0*/  IADD3 R142, P4, PT, R94, R140, RZ ;  /* 0x0000008c5e8e7210 */ /* 0x000fe20007f9e0ff */
[----:B------:R-:W-:Y:S01]  /*43c0*/  IMAD R98, R135, 0x23, RZ ;  /* 0x0000002387627824 */ /* 0x000fe200078e02ff */
[----:B------:R-:W-:-:S02]  /*43d0*/  SHF.R.S32.HI R231, RZ, 0x1f, R95 ;  /* 0x0000001fffe77819 */ /* 0x000fc4000001145f */
[-C--:B------:R-:W-:Y:S01]  /*43e0*/  IADD3 R228, P5, PT, R95, R140.reuse, RZ ;  /* 0x0000008c5fe47210 */ /* 0x080fe20007fbe0ff */
[--C-:B------:R-:W-:Y:S01]  /*43f0*/  IMAD.X R179, R215, 0x1, R133.reuse, P6 ;  /* 0x00000001d7b37824 */ /* 0x100fe200030e0685 */
[----:B------:R-:W-:Y:S01]  /*4400*/  LOP3.LUT R100, R100, 0x3, RZ, 0xc0, !PT ;  /* 0x0000000364647812 */ /* 0x000fe200078ec0ff */
[----:B------:R-:W-:Y:S01]  /*4410*/  IMAD.X R223, R225, 0x1, R133, P3 ;  /* 0x00000001e1df7824 */ /* 0x000fe200018e0685 */
[----:B------:R-:W-:Y:S01]  /*4420*/  SHF.R.S32.HI R227, RZ, 0x1f, R93 ;  /* 0x0000001fffe37819 */ /* 0x000fe2000001145d */
[--C-:B------:R-:W-:Y:S01]  /*4430*/  IMAD.X R143, R229, 0x1, R133.reuse, P4 ;  /* 0x00000001e58f7824 */ /* 0x100fe200020e0685 */
[-C--:B------:R-:W-:Y:S01]  /*4440*/  IADD3 R196, P6, PT, R93, R140.reuse, RZ ;  /* 0x0000008c5dc47210 */ /* 0x080fe20007fde0ff */
[----:B------:R-:W-:Y:S01]  /*4450*/  IMAD R99, R135, 0x24, RZ ;  /* 0x0000002487637824 */ /* 0x000fe200078e02ff */
[----:B------:R-:W-:Y:S01]  /*4460*/  SHF.R.S32.HI R233, RZ, 0x1f, R96 ;  /* 0x0000001fffe97819 */ /* 0x000fe20000011460 */
[----:B------:R-:W-:Y:S01]  /*4470*/  IMAD.X R229, R231, 0x1, R133, P5 ;  /* 0x00000001e7e57824 */ /* 0x000fe200028e0685 */
[----:B------:R-:W-:-:S02]  /*4480*/  IADD3 R226, P3, PT, R96, R140, RZ ;  /* 0x0000008c60e27210 */ /* 0x000fc40007f7e0ff */
[----:B------:R-:W-:Y:S01]  /*4490*/  IADD3 R146, PT, PT, R100, R105, R146 ;  /* 0x0000006964927210 */ /* 0x000fe20007ffe092 */
[----:B------:R-:W-:Y:S01]  /*44a0*/  IMAD R100, R135, 0x25, RZ ;  /* 0x0000002587647824 */ /* 0x000fe200078e02ff */
[----:B------:R-:W-:Y:S02]  /*44b0*/  SHF.R.S32.HI R235, RZ, 0x1f, R97 ;  /* 0x0000001fffeb7819 */ /* 0x000fe40000011461 */
[-C--:B------:R-:W-:Y:S01]  /*44c0*/  IADD3 R160, P4, PT, R97, R140.reuse, RZ ;  /* 0x0000008c61a07210 */ /* 0x080fe20007f9e0ff */
[----:B------:R-:W-:Y:S01]  /*44d0*/  IMAD R101, R135, 0x26, RZ ;  /* 0x0000002687657824 */ /* 0x000fe200078e02ff */
[----:B------:R-:W-:Y:S02]  /*44e0*/  SHF.R.S32.HI R245, RZ, 0x1f, R98 ;  /* 0x0000001ffff57819 */ /* 0x000fe40000011462 */
[-C--:B------:R-:W-:Y:S01]  /*44f0*/  IADD3 R224, P5, PT, R98, R140.reuse, RZ ;  /* 0x0000008c62e07210 */ /* 0x080fe20007fbe0ff */
[----:B------:R-:W-:Y:S01]  /*4500*/  IMAD.X R197, R227, 0x1, R133, P6 ;  /* 0x00000001e3c57824 */ /* 0x000fe200030e0685 */
        /* <DEDUP_REMOVED lines=8> */
[----:B------:R-:W-:Y:S01]  /*4590*/  SHF.R.S32.HI R122, RZ, 0x1f, R101 ;  /* 0x0000001fff7a7819 */ /* 0x000fe20000011465 */
[----:B------:R-:W-:Y:S01]  /*45a0*/  IMAD R103, R135, 0x28, RZ ;  /* 0x0000002887677824 */ /* 0x000fe200078e02ff */
[-C--:B------:R-:W-:Y:S01]  /*45b0*/  IADD3 R184, P5, PT, R101, R140.reuse, RZ ;  /* 0x0000008c65b87210 */ /* 0x080fe20007fbe0ff */
[----:B------:R-:W-:Y:S01]  /*45c0*/  IMAD R104, R135, 0x29, RZ ;  /* 0x0000002987687824 */ /* 0x000fe200078e02ff */
[----:B------:R-:W-:Y:S01]  /*45d0*/  SHF.R.S32.HI R124, RZ, 0x1f, R102 ;  /* 0x0000001fff7c7819 */ /* 0x000fe20000011466 */
[--C-:B------:R-:W-:Y:S01]  /*45e0*/  IMAD.X R199, R249, 0x1, R133.reuse, P3 ;  /* 0x00000001f9c77824 */ /* 0x100fe200018e0685 */
[-C--:B------:R-:W-:Y:S01]  /*45f0*/  IADD3 R182, P3, PT, R102, R140.reuse, RZ ;  /* 0x0000008c66b67210 */ /* 0x080fe20007f7e0ff */
[----:B------:R-:W-:Y:S01]  /*4600*/  IMAD.X R187, R120, 0x1, R133, P4 ;  /* 0x0000000178bb7824 */ /* 0x000fe200020e0685 */
[----:B------:R-:W-:Y:S01]  /*4610*/  SHF.R.S32.HI R126, RZ, 0x1f, R103 ;  /* 0x0000001fff7e7819 */ /* 0x000fe20000011467 */
[----:B------:R-:W-:Y:S01]  /*4620*/  IMAD R105, R135, 0x2a, RZ ;  /* 0x0000002a87697824 */ /* 0x000fe200078e02ff */
[-C--:B------:R-:W-:Y:S01]  /*4630*/  IADD3 R172, P4, PT, R103, R140.reuse, RZ ;  /* 0x0000008c67ac7210 */ /* 0x080fe20007f9e0ff */
[----:B------:R-:W-:Y:S01]  /*4640*/  IMAD.X R185, R122, 0x1, R133, P5 ;  /* 0x000000017ab97824 */ /* 0x000fe200028e0685 */
[----:B------:R-:W-:Y:S01]  /*4650*/  SHF.R.S32.HI R169, RZ, 0x1f, R104 ;  /* 0x0000001fffa97819 */ /* 0x000fe20000011468 */
[C---:B------:R-:W-:Y:S01]  /*4660*/  IMAD R106, R135.reuse, 0x2b, RZ ;  /* 0x0000002b876a7824 */ /* 0x040fe200078e02ff */
[-C--:B------:R-:W-:Y:S01]  /*4670*/  IADD3 R170, P5, PT, R104, R140.reuse, RZ ;  /* 0x0000008c68aa7210 */ /* 0x080fe20007fbe0ff */
        /* <DEDUP_REMOVED lines=36> */
[--C-:B------:R-:W-:Y:S01]  /*48c0*/  IMAD.X R137, R131, 0x1, R133.reuse, P3 ;  /* 0x0000000183897824 */ /* 0x100fe200018e0685 */
[----:B------:R-:W-:Y:S01]  /*48d0*/  SHF.R.S32.HI R127, RZ, 0x1f, R114 ;  /* 0x0000001fff7f7819 */ /* 0x000fe20000011472 */
[--C-:B------:R-:W-:Y:S01]  /*48e0*/  IMAD.X R131, R129, 0x1, R133.reuse, P4 ;  /* 0x0000000181837824 */ /* 0x100fe200020e0685 */
[-C--:B------:R-:W-:Y:S01]  /*48f0*/  IADD3 R128, P3, PT, R114, R140.reuse, RZ ;  /* 0x0000008c72807210 */ /* 0x080fe20007f7e0ff */
[----:B------:R-:W-:Y:S01]  /*4900*/  IMAD.X R121, R121, 0x1, R133, P5 ;  /* 0x0000000179797824 */ /* 0x000fe200028e0685 */
[----:B------:R-:W-:Y:S01]  /*4910*/  SHF.R.S32.HI R175, RZ, 0x1f, R115 ;  /* 0x0000001fffaf7819 */ /* 0x000fe20000011473 */
[----:B------:R-:W-:Y:S01]  /*4920*/  IMAD R117, R135, 0x36, RZ ;  /* 0x0000003687757824 */ /* 0x000fe200078e02ff */
[----:B------:R-:W-:Y:S01]  /*4930*/  IADD3 R126, P4, PT, R115, R140, RZ ;  /* 0x0000008c737e7210 */ /* 0x000fe20007f9e0ff */
[----:B------:R-:W-:Y:S01]  /*4940*/  IMAD R119, R135, 0x38, RZ ;  /* 0x0000003887777824 */ /* 0x000fe200078e02ff */
[----:B------:R-:W-:-:S02]  /*4950*/  SHF.R.S32.HI R125, RZ, 0x1f, R116 ;  /* 0x0000001fff7d7819 */ /* 0x000fc40000011474 */
[-C--:B------:R-:W-:Y:S01]  /*4960*/  IADD3 R124, P5, PT, R116, R140.reuse, RZ ;  /* 0x0000008c747c7210 */ /* 0x080fe20007fbe0ff */
[--C-:B------:R-:W-:Y:S01]  /*4970*/  IMAD.X R129, R127, 0x1, R133.reuse, P3 ;  /* 0x000000017f817824 */ /* 0x100fe200018e0685 */
[-C--:B------:R-:W-:Y:S01]  /*4980*/  IADD3 RZ, P3, PT, R119, R140.reuse, RZ ;  /* 0x0000008c77ff7210 */ /* 0x080fe20007f7e0ff */
[--C-:B------:R-:W-:Y:S01]  /*4990*/  IMAD.X R127, R175, 0x1, R133.reuse, P4 ;  /* 0x00000001af7f7824 */ /* 0x100fe200020e0685 */
[-C--:B------:R-:W-:Y:S01]  /*49a0*/  IADD3 R122, P4, PT, R117, R140.reuse, RZ ;  /* 0x0000008c757a7210 */ /* 0x080fe20007f9e0ff */
[----:B------:R-:W-:Y:S01]  /*49b0*/  IMAD.X R125, R125, 0x1, R133, P5 ;  /* 0x000000017d7d7824 */ /* 0x000fe200028e0685 */
[----:B------:R-:W-:Y:S02]  /*49c0*/  SHF.R.S32.HI R123, RZ, 0x1f, R117 ;  /* 0x0000001fff7b7819 */ /* 0x000fe40000011475 */
[----:B------:R-:W-:Y:S02]  /*49d0*/  SHF.R.S32.HI R141, RZ, 0x1f, R118 ;  /* 0x0000001fff8d7819 */ /* 0x000fe40000011476 */
[----:B------:R-:W-:-:S02]  /*49e0*/  IADD3 R140, P5, PT, R118, R140, RZ ;  /* 0x0000008c768c7210 */ /* 0x000fc40007fbe0ff */
[----:B------:R-:W-:Y:S02]  /*49f0*/  SHF.R.S32.HI R175, RZ, 0x1f, R119 ;  /* 0x0000001fffaf7819 */ /* 0x000fe40000011477 */
[----:B------:R-:W-:Y:S01]  /*4a00*/  LOP3.LUT R215, R134, 0xff, RZ, 0xc0, !PT ;  /* 0x000000ff86d77812 */ /* 0x000fe200078ec0ff */
[--C-:B------:R-:W-:Y:S02]  /*4a10*/  IMAD.X R123, R123, 0x1, R133.reuse, P4 ;  /* 0x000000017b7b7824 */ /* 0x100fe400020e0685 */
[--C-:B------:R-:W-:Y:S02]  /*4a20*/  IMAD.X R141, R141, 0x1, R133.reuse, P5 ;  /* 0x000000018d8d7824 */ /* 0x100fe400028e0685 */
[----:B------:R-:W-:Y:S01]  /*4a30*/  IMAD.X R133, R175, 0x1, R133, P3 ;  /* 0x00000001af857824 */ /* 0x000fe200018e0685 */
[----:B------:R-:W-:Y:S01]  /*4a40*/  LOP3.LUT R175, R148, 0xf, RZ, 0xc0, !PT ;  /* 0x0000000f94af7812 */ /* 0x000fe200078ec0ff */
[----:B------:R-:W-:Y:S01]  /*4a50*/  IMAD.IADD R80, R80, 0x1, R215 ;  /* 0x0000000150507824 */ /* 0x000fe200078e02d7 */
[----:B------:R-:W-:Y:S01]  /*4a60*/  ISETP.GE.U32.AND P4, PT, R150, 0x7fffffb3, PT ;  /* 0x7fffffb39600780c */ /* 0x000fe20003f86070 */
[----:B------:R-:W-:-:S02]  /*4a70*/  IMAD.SHL.U32 R134, R74, 0x100, RZ ;  /* 0x000001004a867824 */ /* 0x000fc400078e00ff */
[----:B------:R-:W-:Y:S01]  /*4a80*/  IMAD R74, R132, 0x10, R175 ;  /* 0x00000010844a7824 */ /* 0x000fe200078e02af */
[----:B------:R-:W-:Y:S01]  /*4a90*/  LOP3.LUT R132, R80, 0xffff, RZ, 0xc0, !PT ;  /* 0x0000ffff50847812 */ /* 0x000fe200078ec0ff */
[----:B------:R-:W-:Y:S01]  /*4aa0*/  VIADD R150, R205, 0xfffffff0 ;  /* 0xfffffff0cd967836 */ /* 0x000fe20000000000 */
[----:B------:R-:W-:Y:S02]  /*4ab0*/  ISETP.GE.U32.AND P5, PT, R152, 0x7fffffb2, PT ;  /* 0x7fffffb29800780c */ /* 0x000fe40003fa6070 */
[----:B------:R-:W-:Y:S02]  /*4ac0*/  SHF.R.U32.HI R80, RZ, 0xf, R132 ;  /* 0x0000000fff507819 */ /* 0x000fe40000011684 */
[----:B------:R-:W-:Y:S02]  /*4ad0*/  LOP3.LUT R175, R134, 0xf00, RZ, 0xe2, !PT ;  /* 0x00000f0086af7812 */ /* 0x000fe400078ee2ff */
[----:B------:R-:W-:Y:S01]  /*4ae0*/  LOP3.LUT P6, RZ, R80, 0x1, RZ, 0xc0, !PT ;  /* 0x0000000150ff7812 */ /* 0x000fe200078cc0ff */
[----:B------:R0:W2:Y:S01]  /*4af0*/  @!P4 LDG.E.U8 R204, desc[UR26][R250.64] ;  /* 0x0000001afaccc981 */ /* 0x0000a2000c1e1100 */
[----:B------:R-:W-:Y:S01]  /*4b00*/  ISETP.GE.U32.AND P3, PT, R150, 0x7fffffb1, PT ;  /* 0x7fffffb19600780c */ /* 0x000fe20003f66070 */
[----:B------:R-:W-:Y:S01]  /*4b10*/  IMAD R64, R64, 0x1000, R175 ;  /* 0x0000100040407824 */ /* 0x000fe200078e02af */
[----:B------:R-:W-:-:S02]  /*4b20*/  LOP3.LUT R215, R146, 0xf, RZ, 0xc0, !PT ;  /* 0x0000000f92d77812 */ /* 0x000fc400078ec0ff */
[--C-:B------:R-:W-:Y:S02]  /*4b30*/  SHF.R.U32.HI R80, RZ, 0xe, R132.reuse ;  /* 0x0000000eff507819 */ /* 0x100fe40000011684 */
[----:B------:R-:W-:Y:S01]  /*4b40*/  PRMT R175, RZ, 0x7610, R175 ;  /* 0x00007610ffaf7816 */ /* 0x000fe200000000af */
[----:B------:R-:W-:Y:S01]  /*4b50*/  IMAD R68, R68, 0x10, R215 ;  /* 0x0000001044447824 */ /* 0x000fe200078e02d7 */
[----:B------:R-:W-:Y:S01]  /*4b60*/  LOP3.LUT P4, RZ, R80, 0x1, RZ, 0xc0, !PT ;  /* 0x0000000150ff7812 */ /* 0x000fe2000788c0ff */
[----:B------:R-:W-:Y:S01]  /*4b70*/  IMAD.SHL.U32 R215, R38, 0x100, RZ ;  /* 0x0000010026d77824 */ /* 0x000fe200078e00ff */
[----:B------:R-:W-:Y:S02]  /*4b80*/  SHF.R.U32.HI R80, RZ, 0xd, R132 ;  /* 0x0000000dff507819 */ /* 0x000fe40000011684 */
[----:B------:R-:W-:Y:S01]  /*4b90*/  PRMT R38, RZ, 0x7610, R38 ;  /* 0x00007610ff267816 */ /* 0x000fe20000000026 */
[----:B------:R1:W2:Y:S01]  /*4ba0*/  @!P5 LDG.E.U8 R175, desc[UR26][R236.64] ;  /* 0x0000001aecafd981 */ /* 0x0002a2000c1e1100 */
[----:B------:R-:W-:-:S02]  /*4bb0*/  LOP3.LUT P5, RZ, R80, 0x1, RZ, 0xc0, !PT ;  /* 0x0000000150ff7812 */ /* 0x000fc400078ac0ff */
[----:B------:R-:W-:Y:S02]  /*4bc0*/  SHF.R.U32.HI R80, RZ, 0xc, R132 ;  /* 0x0000000cff507819 */ /* 0x000fe40000011684 */
[----:B------:R-:W-:Y:S01]  /*4bd0*/  LOP3.LUT R215, R215, 0xf00, RZ, 0xe2, !PT ;  /* 0x00000f00d7d77812 */ /* 0x000fe200078ee2ff */
[----:B------:R3:W2:Y:S01]  /*4be0*/  @!P3 LDG.E.U8 R38, desc[UR26][R208.64] ;  /* 0x0000001ad026b981 */ /* 0x0006a2000c1e1100 */
[----:B0-----:R-:W-:Y:S02]  /*4bf0*/  PRMT R250, RZ, 0x7610, R250 ;  /* 0x00007610fffa7816 */ /* 0x001fe400000000fa */
[----:B------:R-:W-:Y:S02]  /*4c00*/  LOP3.LUT P3, RZ, R80, 0x1, RZ, 0xc0, !PT ;  /* 0x0000000150ff7812 */ /* 0x000fe4000786c0ff */
[----:B------:R-:W-:Y:S01]  /*4c10*/  SHF.R.U32.HI R80, RZ, 0xb, R132 ;  /* 0x0000000bff507819 */ /* 0x000fe20000011684 */
[----:B------:R-:W-:Y:S01]  /*4c20*/  IMAD R44, R44, 0x1000, R215 ;  /* 0x000010002c2c7824 */ /* 0x000fe200078e02d7 */
[----:B-1----:R-:W-:Y:S01]  /*4c30*/  PRMT R236, RZ, 0x7610, R236 ;  /* 0x00007610ffec7816 */ /* 0x002fe200000000ec */
[----:B------:R0:W2:Y:S01]  /*4c40*/  @P6 LDG.E.U8 R250, desc[UR26][R218.64] ;  /* 0x0000001adafa6981 */ /* 0x0000a2000c1e1100 */
[----:B---3--:R-:W-:-:S02]  /*4c50*/  PRMT R209, RZ, 0x7610, R209 ;  /* 0x00007610ffd17816 */ /* 0x008fc400000000d1 */
[----:B------:R-:W-:Y:S02]  /*4c60*/  LOP3.LUT R215, R74, 0xff, RZ, 0xc0, !PT ;  /* 0x000000ff4ad77812 */ /* 0x000fe400078ec0ff */
[----:B------:R1:W3:Y:S01]  /*4c70*/  @P4 LDG.E.U8 R236, desc[UR26][R192.64] ;  /* 0x0000001ac0ec4981 */ /* 0x0002e2000c1e1100 */
[----:B------:R-:W-:Y:S02]  /*4c80*/  LOP3.LUT P6, RZ, R80, 0x1, RZ, 0xc0, !PT ;  /* 0x0000000150ff7812 */ /* 0x000fe400078cc0ff */
[--C-:B------:R-:W-:Y:S01]  /*4c90*/  SHF.R.U32.HI R74, RZ, 0x9, R132.reuse ;  /* 0x00000009ff4a7819 */ /* 0x100fe20000011684 */
[----:B------:R1:W2:Y:S01]  /*4ca0*/  @P5 LDG.E.U8 R209, desc[UR26][R202.64] ;  /* 0x0000001acad15981 */ /* 0x0002a2000c1e1100 */
[----:B------:R-:W-:Y:S02]  /*4cb0*/  SHF.R.U32.HI R80, RZ, 0xa, R132 ;  /* 0x0000000aff507819 */ /* 0x000fe40000011684 */
[----:B0-----:R-:W-:Y:S02]  /*4cc0*/  PRMT R218, RZ, 0x7610, R218 ;  /* 0x00007610ffda7816 */ /* 0x001fe400000000da */
[----:B------:R-:W-:-:S02]  /*4cd0*/  LOP3.LUT P5, RZ, R74, 0x1, RZ, 0xc0, !PT ;  /* 0x000000014aff7812 */ /* 0x000fc400078ac0ff */
[----:B------:R-:W-:Y:S02]  /*4ce0*/  LOP3.LUT P4, RZ, R80, 0x1, RZ, 0xc0, !PT ;  /* 0x0000000150ff7812 */ /* 0x000fe4000788c0ff */
[--C-:B------:R-:W-:Y:S01]  /*4cf0*/  SHF.R.U32.HI R74, RZ, 0x8, R132.reuse ;  /* 0x00000008ff4a7819 */ /* 0x100fe20000011684 */
[----:B------:R0:W2:Y:S01]  /*4d00*/  @P3 LDG.E.U8 R218, desc[UR26][R180.64] ;  /* 0x0000001ab4da3981 */ /* 0x0000a2000c1e1100 */
[----:B-1----:R-:W-:Y:S02]  /*4d10*/  PRMT R193, RZ, 0x7610, R193 ;  /* 0x00007610ffc17816 */ /* 0x002fe400000000c1 */
[----:B------:R-:W-:Y:S02]  /*4d20*/  LOP3.LUT P3, RZ, R74, 0x1, RZ, 0xc0, !PT ;  /* 0x000000014aff7812 */ /* 0x000fe4000786c0ff */
[----:B------:R-:W-:Y:S02]  /*4d30*/  SHF.R.U32.HI R74, RZ, 0x7, R132 ;  /* 0x00000007ff4a7819 */ /* 0x000fe40000011684 */
[----:B------:R-:W-:Y:S01]  /*4d40*/  PRMT R202, RZ, 0x7610, R202 ;  /* 0x00007610ffca7816 */ /* 0x000fe200000000ca */
[----:B------:R-:W2:Y:S01]  /*4d50*/  @P6 LDG.E.U8 R193, desc[UR26][R246.64] ;  /* 0x0000001af6c16981 */ /* 0x000ea2000c1e1100 */
[----:B------:R-:W-:-:S02]  /*4d60*/  LOP3.LUT R203, R68, 0xff, RZ, 0xc0, !PT ;  /* 0x000000ff44cb7812 */ /* 0x000fc400078ec0ff */
[----:B------:R-:W-:Y:S02]  /*4d70*/  LOP3.LUT P6, RZ, R74, 0x1, RZ, 0xc0, !PT ;  /* 0x000000014aff7812 */ /* 0x000fe400078cc0ff */
[----:B------:R-:W-:Y:S01]  /*4d80*/  SHF.R.U32.HI R80, RZ, 0x6, R132 ;  /* 0x00000006ff507819 */ /* 0x000fe20000011684 */
[----:B------:R1:W2:Y:S01]  /*4d90*/  @P4 LDG.E.U8 R202, desc[UR26][R238.64] ;  /* 0x0000001aeeca4981 */ /* 0x0002a2000c1e1100 */
[----:B------:R-:W-:Y:S01]  /*4da0*/  PRMT R74, RZ, 0x7610, R74 ;  /* 0x00007610ff4a7816 */ /* 0x000fe2000000004a */
[----:B------:R-:W-:Y:S01]  /*4db0*/  IMAD.IADD R203, R44, 0x1, R203 ;  /* 0x000000012ccb7824 */ /* 0x000fe200078e02cb */
[----:B0-----:R-:W-:Y:S02]  /*4dc0*/  PRMT R181, RZ, 0x7610, R181 ;  /* 0x00007610ffb57816 */ /* 0x001fe400000000b5 */
[----:B------:R-:W-:Y:S02]  /*4dd0*/  LOP3.LUT P4, RZ, R80, 0x1, RZ, 0xc0, !PT ;  /* 0x0000000150ff7812 */ /* 0x000fe4000788c0ff */
[--C-:B------:R-:W-:Y:S01]  /*4de0*/  SHF.R.U32.HI R44, RZ, 0x4, R132.reuse ;  /* 0x00000004ff2c7819 */ /* 0x100fe20000011684 */
[----:B------:R0:W2:Y:S01]  /*4df0*/  @P3 LDG.E.U8 R74, desc[UR26][R220.64] ;  /* 0x0000001adc4a3981 */ /* 0x0000a2000c1e1100 */
[----:B------:R-:W-:-:S02]  /*4e00*/  SHF.R.U32.HI R68, RZ, 0x5, R132 ;  /* 0x00000005ff447819 */ /* 0x000fc40000011684 */
[----:B------:R-:W-:Y:S01]  /*4e10*/  PRMT R252, RZ, 0x7610, R252 ;  /* 0x00007610fffc7816 */ /* 0x000fe200000000fc */
[----:B------:R0:W2:Y:S01]  /*4e20*/  @P5 LDG.E.U8 R181, desc[UR26][R212.64] ;  /* 0x0000001ad4b55981 */ /* 0x0000a2000c1e1100 */
[----:B------:R-:W-:Y:S01]  /*4e30*/  LOP3.LUT P3, RZ, R44, 0x1, RZ, 0xc0, !PT ;  /* 0x000000012cff7812 */ /* 0x000fe2000786c0ff */
[----:B------:R-:W-:Y:S01]  /*4e40*/  IMAD.IADD R64, R64, 0x1, R215 ;  /* 0x0000000140407824 */ /* 0x000fe200078e02d7 */
[----:B------:R-:W-:Y:S02]  /*4e50*/  SHF.R.U32.HI R44, RZ, 0x3, R132 ;  /* 0x00000003ff2c7819 */ /* 0x000fe40000011684 */
[----:B------:R-:W-:Y:S01]  /*4e60*/  LOP3.LUT P5, RZ, R68, 0x1, RZ, 0xc0, !PT ;  /* 0x0000000144ff7812 */ /* 0x000fe200078ac0ff */
[----:B------:R4:W2:Y:S01]  /*4e70*/  @P6 LDG.E.U8 R252, desc[UR26][R194.64] ;  /* 0x0000001ac2fc6981 */ /* 0x0008a2000c1e1100 */
[----:B-1----:R-:W-:Y:S02]  /*4e80*/  PRMT R238, RZ, 0x7610, R238 ;  /* 0x00007610ffee7816 */ /* 0x002fe400000000ee */
[----:B------:R-:W-:-:S02]  /*4e90*/  LOP3.LUT P6, RZ, R44, 0x1, RZ, 0xc0, !PT ;  /* 0x000000012cff7812 */ /* 0x000fc400078cc0ff */
[----:B------:R-:W-:Y:S02]  /*4ea0*/  SHF.R.U32.HI R44, RZ, 0x2, R132 ;  /* 0x00000002ff2c7819 */ /* 0x000fe40000011684 */
[----:B------:R-:W-:Y:S01]  /*4eb0*/  PRMT R80, R64, 0x5410, R203 ;  /* 0x0000541040507816 */ /* 0x000fe200000000cb */
[----:B------:R1:W2:Y:S01]  /*4ec0*/  @P4 LDG.E.U8 R238, desc[UR26][R200.64] ;  /* 0x0000001ac8ee4981 */ /* 0x0002a2000c1e1100 */
[----:B0-----:R-:W-:Y:S02]  /*4ed0*/  PRMT R220, RZ, 0x7610, R220 ;  /* 0x00007610ffdc7816 */ /* 0x001fe400000000dc */
[----:B------:R-:W-:Y:S02]  /*4ee0*/  PRMT R213, RZ, 0x7610, R213 ;  /* 0x00007610ffd57816 */ /* 0x000fe400000000d5 */
[----:B------:R-:W-:Y:S02]  /*4ef0*/  LOP3.LUT P4, RZ, R44, 0x1, RZ, 0xc0, !PT ;  /* 0x000000012cff7812 */ /* 0x000fe4000788c0ff */
[----:B------:R-:W-:Y:S01]  /*4f00*/  SHF.R.U64 R44, R80, 0x1f, RZ ;  /* 0x0000001f502c7819 */ /* 0x000fe200000012ff */
[----:B------:R-:W2:Y:S01]  /*4f10*/  @P3 LDG.E.U8 R220, desc[UR26][R242.64] ;  /* 0x0000001af2dc3981 */ /* 0x000ea2000c1e1100 */
[----:B------:R-:W-:-:S02]  /*4f20*/  SHF.R.U32.HI R132, RZ, 0x1, R132 ;  /* 0x00000001ff847819 */ /* 0x000fc40000011684 */
[----:B----4-:R-:W-:Y:S01]  /*4f30*/  PRMT R195, RZ, 0x7610, R195 ;  /* 0x00007610ffc37816 */ /* 0x010fe200000000c3 */
[----:B------:R0:W4:Y:S01]  /*4f40*/  @P5 LDG.E.U8 R213, desc[UR26][R178.64] ;  /* 0x0000001ab2d55981 */ /* 0x000122000c1e1100 */
[----:B------:R-:W-:Y:S02]  /*4f50*/  LOP3.LUT P3, RZ, R44, 0x1, RZ, 0xc0, !PT ;  /* 0x000000012cff7812 */ /* 0x000fe4000786c0ff */
[----:B------:R-:W-:Y:S02]  /*4f60*/  LOP3.LUT P5, RZ, R132, 0x1, RZ, 0xc0, !PT ;  /* 0x0000000184ff7812 */ /* 0x000fe400078ac0ff */
[----:B------:R-:W-:Y:S01]  /*4f70*/  SHF.R.U64 R44, R80, 0x1e, RZ ;  /* 0x0000001e502c7819 */ /* 0x000fe200000012ff */
[----:B------:R-:W2:Y:S01]  /*4f80*/  @P6 LDG.E.U8 R195, desc[UR26][R240.64] ;  /* 0x0000001af0c36981 */ /* 0x000ea2000c1e1100 */
[----:B-1----:R-:W-:Y:S02]  /*4f90*/  PRMT R200, RZ, 0x7610, R200 ;  /* 0x00007610ffc87816 */ /* 0x002fe400000000c8 */
[----:B------:R-:W-:-:S02]  /*4fa0*/  LOP3.LUT P6, RZ, R44, 0x1, RZ, 0xc0, !PT ;  /* 0x000000012cff7812 */ /* 0x000fc400078cc0ff */
[----:B------:R-:W-:Y:S02]  /*4fb0*/  SHF.R.U64 R44, R80, 0x1d, RZ ;  /* 0x0000001d502c7819 */ /* 0x000fe400000012ff */
[----:B0-----:R-:W-:Y:S01]  /*4fc0*/  PRMT R179, RZ, 0x7610, R179 ;  /* 0x00007610ffb37816 */ /* 0x001fe200000000b3 */
[----:B------:R-:W2:Y:S01]  /*4fd0*/  @P4 LDG.E.U8 R200, desc[UR26][R222.64] ;  /* 0x0000001adec84981 */ /* 0x000ea2000c1e1100 */
[----:B------:R-:W-:Y:S02]  /*4fe0*/  LOP3.LUT P4, RZ, R44, 0x1, RZ, 0xc0, !PT ;  /* 0x000000012cff7812 */ /* 0x000fe4000788c0ff */
[----:B------:R-:W-:Y:S02]  /*4ff0*/  SHF.R.U64 R44, R80, 0x1c, RZ ;  /* 0x0000001c502c7819 */ /* 0x000fe400000012ff */
[----:B------:R-:W-:Y:S01]  /*5000*/  PRMT R217, RZ, 0x7610, R217 ;  /* 0x00007610ffd97816 */ /* 0x000fe200000000d9 */
[----:B------:R0:W2:Y:S01]  /*5010*/  @P5 LDG.E.U8 R179, desc[UR26][R196.64] ;  /* 0x0000001ac4b35981 */ /* 0x0000a2000c1e1100 */
[----:B------:R-:W-:-:S02]  /*5020*/  LOP3.LUT P5, RZ, R44, 0x1, RZ, 0xc0, !PT ;  /* 0x000000012cff7812 */ /* 0x000fc400078ac0ff */
[----:B------:R-:W-:Y:S02]  /*5030*/  SHF.R.U64 R44, R80, 0x1b, RZ ;  /* 0x0000001b502c7819 */ /* 0x000fe400000012ff */
[----:B------:R-:W-:Y:S01]  /*5040*/  PRMT R68, RZ, 0x7610, R68 ;  /* 0x00007610ff447816 */ /* 0x000fe20000000044 */
[----:B------:R-:W2:Y:S01]  /*5050*/  @P3 LDG.E.U8 R217, desc[UR26][R228.64] ;  /* 0x0000001ae4d93981 */ /* 0x000ea2000c1e1100 */
[----:B------:R-:W-:Y:S02]  /*5060*/  LOP3.LUT P3, RZ, R44, 0x1, RZ, 0xc0, !PT ;  /* 0x000000012cff7812 */ /* 0x000fe4000786c0ff */
[----:B------:R-:W-:Y:S02]  /*5070*/  SHF.R.U64 R44, R80, 0x1a, RZ ;  /* 0x0000001a502c7819 */ /* 0x000fe400000012ff */
[----:B0-----:R-:W-:Y:S01]  /*5080*/  PRMT R197, RZ, 0x7610, R197 ;  /* 0x00007610ffc57816 */ /* 0x001fe200000000c5 */
[----:B------:R0:W2:Y:S01]  /*5090*/  @!P0 LDG.E.U8 R68, desc[UR26][R142.64] ;  /* 0x0000001a8e448981 */ /* 0x0000a2000c1e1100 */
[----:B------:R-:W-:-:S02]  /*50a0*/  LOP3.LUT P0, RZ, R44, 0x1, RZ, 0xc0, !PT ;  /* 0x000000012cff7812 */ /* 0x000fc4000780c0ff */
[----:B------:R-:W-:Y:S02]  /*50b0*/  SHF.R.U64 R44, R80, 0x19, RZ ;  /* 0x00000019502c7819 */ /* 0x000fe400000012ff */
[----:B------:R1:W2:Y:S02]  /*50c0*/  @P4 LDG.E.U8 R197, desc[UR26][R160.64] ;  /* 0x0000001aa0c54981 */ /* 0x0002a4000c1e1100 */
[----:B------:R-:W-:Y:S02]  /*50d0*/  LOP3.LUT P4, RZ, R44, 0x1, RZ, 0xc0, !PT ;  /* 0x000000012cff7812 */ /* 0x000fe4000788c0ff */
[----:B0-----:R-:W-:Y:S02]  /*50e0*/  PRMT R142, RZ, 0x7610, R142 ;  /* 0x00007610ff8e7816 */ /* 0x001fe4000000008e */
[----:B------:R-:W-:Y:S02]  /*50f0*/  SHF.R.U64 R44, R80, 0x18, RZ ;  /* 0x00000018502c7819 */ /* 0x000fe400000012ff */
[----:B------:R-:W-:-:S02]  /*5100*/  PRMT R143, RZ, 0x7610, R143 ;  /* 0x00007610ff8f7816 */ /* 0x000fc4000000008f */
[----:B------:R0:W2:Y:S01]  /*5110*/  @P5 LDG.E.U8 R142, desc[UR26][R224.64] ;  /* 0x0000001ae08e5981 */ /* 0x0000a2000c1e1100 */
[----:B------:R-:W-:Y:S02]  /*5120*/  LOP3.LUT P5, RZ, R44, 0x1, RZ, 0xc0, !PT ;  /* 0x000000012cff7812 */ /* 0x000fe400078ac0ff */
[----:B------:R-:W-:Y:S01]  /*5130*/  SHF.R.U64 R44, R80, 0x17, RZ ;  /* 0x00000017502c7819 */ /* 0x000fe200000012ff */
[----:B------:R0:W2:Y:S01]  /*5140*/  @P3 LDG.E.U8 R143, desc[UR26][R198.64] ;  /* 0x0000001ac68f3981 */ /* 0x0000a2000c1e1100 */
[----:B------:R-:W-:Y:S02]  /*5150*/  PRMT R194, RZ, 0x7610, R194 ;  /* 0x00007610ffc27816 */ /* 0x000fe400000000c2 */
[----:B------:R-:W-:Y:S02]  /*5160*/  LOP3.LUT P3, RZ, R44, 0x1, RZ, 0xc0, !PT ;  /* 0x000000012cff7812 */ /* 0x000fe4000786c0ff */
[----:B------:R-:W-:Y:S02]  /*5170*/  SHF.R.U64 R44, R80, 0x16, RZ ;  /* 0x00000016502c7819 */ /* 0x000fe400000012ff */
[----:B-1----:R-:W-:Y:S01]  /*5180*/  PRMT R161, RZ, 0x7610, R161 ;  /* 0x00007610ffa17816 */ /* 0x002fe200000000a1 */
[----:B------:R1:W2:Y:S01]  /*5190*/  @P0 LDG.E.U8 R194, desc[UR26][R186.64] ;  /* 0x0000001abac20981 */ /* 0x0002a2000c1e1100 */
[----:B------:R-:W-:-:S02]  /*51a0*/  LOP3.LUT P0, RZ, R44, 0x1, RZ, 0xc0, !PT ;  /* 0x000000012cff7812 */ /* 0x000fc4000780c0ff */
[----:B------:R-:W-:Y:S02]  /*51b0*/  SHF.R.U64 R44, R80, 0x15, RZ ;  /* 0x00000015502c7819 */ /* 0x000fe400000012ff */
[----:B------:R-:W-:Y:S01]  /*51c0*/  PRMT R64, RZ, 0x7610, R64 ;  /* 0x00007610ff407816 */ /* 0x000fe20000000040 */
[----:B------:R-:W2:Y:S01]  /*51d0*/  @P4 LDG.E.U8 R161, desc[UR26][R184.64] ;  /* 0x0000001ab8a14981 */ /* 0x000ea2000c1e1100 */
[----:B------:R-:W-:Y:S02]  /*51e0*/  LOP3.LUT P4, RZ, R44, 0x1, RZ, 0xc0, !PT ;  /* 0x000000012cff7812 */ /* 0x000fe4000788c0ff */
[----:B------:R-:W-:Y:S02]  /*51f0*/  SHF.R.U64 R44, R80, 0x14, RZ ;  /* 0x00000014502c7819 */ /* 0x000fe400000012ff */
[----:B------:R-:W-:Y:S01]  /*5200*/  PRMT R240, RZ, 0x7610, R240 ;  /* 0x00007610fff07816 */ /* 0x000fe200000000f0 */
[----:B------:R-:W2:Y:S01]  /*5210*/  @P5 LDG.E.U8 R64, desc[UR26][R182.64] ;  /* 0x0000001ab6405981 */ /* 0x000ea2000c1e1100 */
[----:B------:R-:W-:-:S02]  /*5220*/  LOP3.LUT P5, RZ, R44, 0x1, RZ, 0xc0, !PT ;  /* 0x000000012cff7812 */ /* 0x000fc400078ac0ff */
[----:B------:R-:W-:Y:S02]  /*5230*/  SHF.R.U64 R44, R80, 0x13, RZ ;  /* 0x00000013502c7819 */ /* 0x000fe400000012ff */
[----:B0-----:R-:W-:Y:S01]  /*5240*/  PRMT R224, RZ, 0x7610, R224 ;  /* 0x00007610ffe07816 */ /* 0x001fe200000000e0 */
[----:B------:R-:W2:Y:S01]  /*5250*/  @P3 LDG.E.U8 R240, desc[UR26][R172.64] ;  /* 0x0000001aacf03981 */ /* 0x000ea2000c1e1100 */
[----:B------:R-:W-:Y:S02]  /*5260*/  LOP3.LUT P3, RZ, R44, 0x1, RZ, 0xc0, !PT ;  /* 0x000000012cff7812 */ /* 0x000fe4000786c0ff */
[----:B------:R-:W-:Y:S02]  /*5270*/  SHF.R.U64 R44, R80, 0x12, RZ ;  /* 0x00000012502c7819 */ /* 0x000fe400000012ff */
[----:B------:R-:W-:Y:S01]  /*5280*/  PRMT R199, RZ, 0x7610, R199 ;  /* 0x00007610ffc77816 */ /* 0x000fe200000000c7 */
[----:B------:R-:W2:Y:S01]  /*5290*/  @P0 LDG.E.U8 R224, desc[UR26][R170.64] ;  /* 0x0000001aaae00981 */ /* 0x000ea2000c1e1100 */
[----:B------:R-:W-:-:S02]  /*52a0*/  LOP3.LUT P0, RZ, R44, 0x1, RZ, 0xc0, !PT ;  /* 0x000000012cff7812 */ /* 0x000fc4000780c0ff */
[----:B------:R-:W-:Y:S02]  /*52b0*/  SHF.R.U64 R44, R80, 0x11, RZ ;  /* 0x00000011502c7819 */ /* 0x000fe400000012ff */
[----:B------:R-:W-:Y:S01]  /*52c0*/  PRMT R208, RZ, 0x7610, R208 ;  /* 0x00007610ffd07816 */ /* 0x000fe200000000d0 */
[----:B------:R0:W2:Y:S01]  /*52d0*/  @P4 LDG.E.U8 R199, desc[UR26][R158.64] ;  /* 0x0000001a9ec74981 */ /* 0x0000a2000c1e1100 */
[----:B------:R-:W-:Y:S02]  /*52e0*/  LOP3.LUT P4, RZ, R44, 0x1, RZ, 0xc0, !PT ;  /* 0x000000012cff7812 */ /* 0x000fe4000788c0ff */
[----:B------:R-:W-:Y:S02]  /*52f0*/  SHF.R.U64 R44, R80, 0x10, RZ ;  /* 0x00000010502c7819 */ /* 0x000fe400000012ff */
[----:B-1----:R-:W-:Y:S01]  /*5300*/  PRMT R187, RZ, 0x7610, R187 ;  /* 0x00007610ffbb7816 */ /* 0x002fe200000000bb */
[----:B------:R-:W2:Y:S01]  /*5310*/  @P5 LDG.E.U8 R208, desc[UR26][R168.64] ;  /* 0x0000001aa8d05981 */ /* 0x000ea2000c1e1100 */
[----:B------:R-:W-:-:S02]  /*5320*/  LOP3.LUT P5, RZ, R44, 0x1, RZ, 0xc0, !PT ;  /* 0x000000012cff7812 */ /* 0x000fc400078ac0ff */
[----:B------:R-:W-:Y:S02]  /*5330*/  SHF.R.U64 R44, R80, 0xf, RZ ;  /* 0x0000000f502c7819 */ /* 0x000fe400000012ff */
[----:B------:R-:W-:Y:S01]  /*5340*/  PRMT R192, RZ, 0x7610, R192 ;  /* 0x00007610ffc07816 */ /* 0x000fe200000000c0 */
[----:B------:R-:W2:Y:S01]  /*5350*/  @P3 LDG.E.U8 R187, desc[UR26][R166.64] ;  /* 0x0000001aa6bb3981 */ /* 0x000ea2000c1e1100 */
[----:B------:R-:W-:Y:S02]  /*5360*/  LOP3.LUT P3, RZ, R44, 0x1, RZ, 0xc0, !PT ;  /* 0x000000012cff7812 */ /* 0x000fe4000786c0ff */
[C---:B------:R-:W-:Y:S02]  /*5370*/  SHF.R.U64 R44, R80.reuse, 0xe, RZ ;  /* 0x0000000e502c7819 */ /* 0x040fe400000012ff */
[----:B0-----:R-:W-:Y:S01]  /*5380*/  PRMT R159, RZ, 0x7610, R159 ;  /* 0x00007610ff9f7816 */ /* 0x001fe2000000009f */
[----:B------:R-:W2:Y:S01]  /*5390*/  @P0 LDG.E.U8 R192, desc[UR26][R164.64] ;  /* 0x0000001aa4c00981 */ /* 0x000ea2000c1e1100 */
[----:B------:R-:W-:-:S02]  /*53a0*/  SHF.R.U64 R132, R80, 0xd, RZ ;  /* 0x0000000d50847819 */ /* 0x000fc400000012ff */
[----:B------:R-:W-:Y:S02]  /*53b0*/  LOP3.LUT P0, RZ, R44, 0x1, RZ, 0xc0, !PT ;  /* 0x000000012cff7812 */ /* 0x000fe4000780c0ff */
[----:B------:R-:W-:Y:S01]  /*53c0*/  PRMT R44, RZ, 0x7610, R44 ;  /* 0x00007610ff2c7816 */ /* 0x000fe2000000002c */
[----:B------:R-:W2:Y:S01]  /*53d0*/  @P4 LDG.E.U8 R159, desc[UR26][R162.64] ;  /* 0x0000001aa29f4981 */ /* 0x000ea2000c1e1100 */
[----:B------:R-:W-:Y:S02]  /*53e0*/  LOP3.LUT P4, RZ, R132, 0x1, RZ, 0xc0, !PT ;  /* 0x0000000184ff7812 */ /* 0x000fe4000788c0ff */
[----:B------:R-:W-:Y:S02]  /*53f0*/  PRMT R222, RZ, 0x7610, R222 ;  /* 0x00007610ffde7816 */ /* 0x000fe400000000de */
[----:B------:R-:W-:Y:S01]  /*5400*/  SHF.R.U64 R132, R80, 0xc, RZ ;  /* 0x0000000c50847819 */ /* 0x000fe200000012ff */
[----:B------:R-:W2:Y:S01]  /*5410*/  @P5 LDG.E.U8 R44, desc[UR26][R138.64] ;  /* 0x0000001a8a2c5981 */ /* 0x000ea2000c1e1100 */
[----:B------:R-:W-:-:S02]  /*5420*/  PRMT R242, RZ, 0x7610, R242 ;  /* 0x00007610fff27816 */ /* 0x000fc400000000f2 */
[----:B------:R-:W-:Y:S01]  /*5430*/  LOP3.LUT P5, RZ, R132, 0x1, RZ, 0xc0, !PT ;  /* 0x0000000184ff7812 */ /* 0x000fe200078ac0ff */
[----:B------:R0:W2:Y:S01]  /*5440*/  @P6 LDG.E.U8 R222, desc[UR26][R226.64] ;  /* 0x0000001ae2de6981 */ /* 0x0000a2000c1e1100 */
[----:B------:R-:W-:-:S03]  /*5450*/  SHF.R.U64 R132, R80, 0xb, RZ ;  /* 0x0000000b50847819 */ /* 0x000fc600000012ff */
[----:B------:R-:W2:Y:S01]  /*5460*/  @P3 LDG.E.U8 R242, desc[UR26][R136.64] ;  /* 0x0000001a88f23981 */ /* 0x000ea2000c1e1100 */
[----:B------:R-:W-:Y:S02]  /*5470*/  LOP3.LUT P3, RZ, R132, 0x1, RZ, 0xc0, !PT ;  /* 0x0000000184ff7812 */ /* 0x000fe4000786c0ff */
[----:B------:R-:W-:Y:S02]  /*5480*/  SHF.R.U64 R132, R80, 0xa, RZ ;  /* 0x0000000a50847819 */ /* 0x000fe400000012ff */
[----:B0-----:R-:W-:Y:S02]  /*5490*/  PRMT R226, RZ, 0x7610, R226 ;  /* 0x00007610ffe27816 */ /* 0x001fe400000000e2 */
[----:B------:R-:W-:-:S04]  /*54a0*/  PRMT R201, RZ, 0x7610, R201 ;  /* 0x00007610ffc97816 */ /* 0x000fc800000000c9 */
[----:B------:R0:W2:Y:S01]  /*54b0*/  @P0 LDG.E.U8 R226, desc[UR26][R130.64] ;  /* 0x0000001a82e20981 */ /* 0x0000a2000c1e1100 */
[----:B------:R-:W-:Y:S02]  /*54c0*/  LOP3.LUT P0, RZ, R132, 0x1, RZ, 0xc0, !PT ;  /* 0x0000000184ff7812 */ /* 0x000fe4000780c0ff */
[----:B------:R-:W-:Y:S01]  /*54d0*/  SHF.R.U64 R132, R80, 0x9, RZ ;  /* 0x0000000950847819 */ /* 0x000fe200000012ff */
[----:B------:R1:W2:Y:S01]  /*54e0*/  @P4 LDG.E.U8 R201, desc[UR26][R120.64] ;  /* 0x0000001a78c94981 */ /* 0x0002a2000c1e1100 */
[----:B------:R-:W-:Y:S02]  /*54f0*/  PRMT R210, RZ, 0x7610, R210 ;  /* 0x00007610ffd27816 */ /* 0x000fe400000000d2 */
[----:B------:R-:W-:Y:S02]  /*5500*/  LOP3.LUT P4, RZ, R132, 0x1, RZ, 0xc0, !PT ;  /* 0x0000000184ff7812 */ /* 0x000fe4000788c0ff */
[----:B------:R-:W-:Y:S02]  /*5510*/  PRMT R185, RZ, 0x7610, R185 ;  /* 0x00007610ffb97816 */ /* 0x000fe400000000b9 */
[----:B------:R-:W-:Y:S01]  /*5520*/  SHF.R.U64 R132, R80, 0x7, RZ ;  /* 0x0000000750847819 */ /* 0x000fe200000012ff */
[----:B------:R-:W2:Y:S01]  /*5530*/  @P5 LDG.E.U8 R210, desc[UR26][R128.64] ;  /* 0x0000001a80d25981 */ /* 0x000ea2000c1e1100 */
[----:B------:R-:W-:-:S02]  /*5540*/  PRMT R190, RZ, 0x7610, R190 ;  /* 0x00007610ffbe7816 */ /* 0x000fc400000000be */
[----:B------:R-:W-:Y:S01]  /*5550*/  LOP3.LUT P5, RZ, R132, 0x1, RZ, 0xc0, !PT ;  /* 0x0000000184ff7812 */ /* 0x000fe200078ac0ff */
[----:B------:R-:W2:Y:S01]  /*5560*/  @P3 LDG.E.U8 R185, desc[UR26][R126.64] ;  /* 0x0000001a7eb93981 */ /* 0x000ea2000c1e1100 */
[C---:B0-----:R-:W-:Y:S01]  /*5570*/  SHF.R.U64 R130, R80.reuse, 0x6, RZ ;  /* 0x0000000650827819 */ /* 0x041fe200000012ff */
[----:B-1----:R-:W-:Y:S01]  /*5580*/  IMAD R120, R135, 0x39, RZ ;  /* 0x0000003987787824 */ /* 0x002fe200078e02ff */
[----:B------:R-:W-:Y:S01]  /*5590*/  PRMT R163, RZ, 0x7610, R163 ;  /* 0x00007610ffa37816 */ /* 0x000fe200000000a3 */
[----:B------:R-:W2:Y:S01]  /*55a0*/  @P0 LDG.E.U8 R190, desc[UR26][R124.64] ;  /* 0x0000001a7cbe0981 */ /* 0x000ea2000c1e1100 */
[----:B------:R-:W-:Y:S02]  /*55b0*/  SHF.R.U64 R121, R80, 0x5, RZ ;  /* 0x0000000550797819 */ /* 0x000fe400000012ff */
[----:B------:R-:W-:Y:S02]  /*55c0*/  IADD3 R146, P3, PT, R144, UR20, RZ ;  /* 0x0000001490927c10 */ /* 0x000fe4000ff7e0ff */
[----:B------:R-:W-:Y:S01]  /*55d0*/  LOP3.LUT P6, RZ, R130, 0x1, RZ, 0xc0, !PT ;  /* 0x0000000182ff7812 */ /* 0x000fe200078cc0ff */
[----:B------:R0:W3:Y:S01]  /*55e0*/  @P4 LDG.E.U8 R163, desc[UR26][R122.64] ;  /* 0x0000001a7aa34981 */ /* 0x0000e2000c1e1100 */
[----:B------:R-:W-:-:S02]  /*55f0*/  LOP3.LUT P0, RZ, R121, 0x1, RZ, 0xc0, !PT ;  /* 0x0000000179ff7812 */ /* 0x000fc4000780c0ff */
[----:B------:R-:W-:Y:S01]  /*5600*/  IADD3.X R137, PT, PT, R145, UR11, RZ, P3, !PT ;  /* 0x0000000b91897c10 */ /* 0x000fe20009ffe4ff */
[----:B------:R-:W-:Y:S01]  /*5610*/  IMAD.IADD R132, R119, 0x1, R146 ;  /* 0x0000000177847824 */ /* 0x000fe200078e0292 */
[----:B------:R-:W-:Y:S02]  /*5620*/  SHF.R.S32.HI R121, RZ, 0x1f, R120 ;  /* 0x0000001fff797819 */ /* 0x000fe40000011478 */
[----:B------:R-:W-:Y:S02]  /*5630*/  IADD3 R130, P3, PT, R120, R146, RZ ;  /* 0x0000009278827210 */ /* 0x000fe40007f7e0ff */
[----:B------:R-:W-:Y:S01]  /*5640*/  PRMT R246, RZ, 0x7610, R246 ;  /* 0x00007610fff67816 */ /* 0x000fe200000000f6 */
[----:B0-----:R-:W-:Y:S01]  /*5650*/  IMAD R122, R135, 0x3a, RZ ;  /* 0x0000003a877a7824 */ /* 0x001fe200078e02ff */
[C---:B------:R-:W-:Y:S02]  /*5660*/  SHF.R.U64 R126, R80.reuse, 0x3, RZ ;  /* 0x00000003507e7819 */ /* 0x040fe400000012ff */
[----:B------:R-:W-:Y:S01]  /*5670*/  SHF.R.U64 R124, R80, 0x4, RZ ;  /* 0x00000004507c7819 */ /* 0x000fe200000012ff */
[----:B------:R-:W-:Y:S01]  /*5680*/  IMAD.X R131, R121, 0x1, R137, P3 ;  /* 0x0000000179837824 */ /* 0x000fe200018e0689 */
[----:B------:R-:W-:Y:S01]  /*5690*/  LOP3.LUT P3, RZ, R126, 0x1, RZ, 0xc0, !PT ;  /* 0x000000017eff7812 */ /* 0x000fe2000786c0ff */
[----:B------:R-:W3:Y:S01]  /*56a0*/  @P5 LDG.E.U8 R246, desc[UR26][R132.64] ;  /* 0x0000001a84f65981 */ /* 0x000ee2000c1e1100 */
[----:B------:R-:W-:-:S02]  /*56b0*/  SHF.R.S32.HI R123, RZ, 0x1f, R122 ;  /* 0x0000001fff7b7819 */ /* 0x000fc4000001147a */
[-C--:B------:R-:W-:Y:S02]  /*56c0*/  IADD3 R126, P5, PT, R122, R146.reuse, RZ ;  /* 0x000000927a7e7210 */ /* 0x080fe40007fbe0ff */
[----:B------:R-:W-:Y:S01]  /*56d0*/  LOP3.LUT P4, RZ, R124, 0x1, RZ, 0xc0, !PT ;  /* 0x000000017cff7812 */ /* 0x000fe2000788c0ff */
[----:B------:R-:W-:Y:S01]  /*56e0*/  IMAD R124, R135, 0x3c, RZ ;  /* 0x0000003c877c7824 */ /* 0x000fe200078e02ff */
[----:B------:R-:W-:Y:S01]  /*56f0*/  PRMT R228, RZ, 0x7610, R228 ;  /* 0x00007610ffe47816 */ /* 0x000fe200000000e4 */
[----:B------:R-:W-:Y:S02]  /*5700*/  IMAD.X R127, R123, 0x1, R137, P5 ;  /* 0x000000017b7f7824 */ /* 0x000fe400028e0689 */
[----:B------:R-:W-:Y:S01]  /*5710*/  IMAD R125, R135, 0x3b, RZ ;  /* 0x0000003b877d7824 */ /* 0x000fe200078e02ff */
[----:B------:R-:W-:Y:S02]  /*5720*/  SHF.R.S32.HI R129, RZ, 0x1f, R124 ;  /* 0x0000001fff817819 */ /* 0x000fe4000001147c */
[----:B------:R-:W-:Y:S01]  /*5730*/  IADD3 R138, P5, PT, R124, R146, RZ ;  /* 0x000000927c8a7210 */ /* 0x000fe20007fbe0ff */
[----:B------:R0:W4:Y:S01]  /*5740*/  @P6 LDG.E.U8 R228, desc[UR26][R130.64] ;  /* 0x0000001a82e46981 */ /* 0x000122000c1e1100 */
[----:B------:R-:W-:-:S03]  /*5750*/  PRMT R203, RZ, 0x7610, R203 ;  /* 0x00007610ffcb7816 */ /* 0x000fc600000000cb */
[----:B------:R-:W-:Y:S01]  /*5760*/  IMAD.X R139, R129, 0x1, R137, P5 ;  /* 0x00000001818b7824 */ /* 0x000fe200028e0689 */
[----:B------:R-:W-:Y:S02]  /*5770*/  IADD3 R164, P5, PT, R125, R146, RZ ;  /* 0x000000927da47210 */ /* 0x000fe40007fbe0ff */
[----:B------:R-:W-:Y:S01]  /*5780*/  PRMT R212, RZ, 0x7610, R212 ;  /* 0x00007610ffd47816 */ /* 0x000fe200000000d4 */
[----:B------:R1:W4:Y:S01]  /*5790*/  @P0 LDG.E.U8 R203, desc[UR26][R126.64] ;  /* 0x0000001a7ecb0981 */ /* 0x000322000c1e1100 */
[----:B0-----:R-:W-:Y:S02]  /*57a0*/  SHF.R.S32.HI R130, RZ, 0x1f, R125 ;  /* 0x0000001fff827819 */ /* 0x001fe4000001147d */
[----:B------:R-:W-:Y:S02]  /*57b0*/  SHF.R.U64 R131, R80, 0x8, RZ ;  /* 0x0000000850837819 */ /* 0x000fe400000012ff */
[----:B------:R-:W-:Y:S01]  /*57c0*/  PRMT R183, RZ, 0x7610, R183 ;  /* 0x00007610ffb77816 */ /* 0x000fe200000000b7 */
[----:B------:R-:W-:Y:S01]  /*57d0*/  IMAD.X R165, R130, 0x1, R137, P5 ;  /* 0x0000000182a57824 */ /* 0x000fe200028e0689 */
[----:B------:R-:W-:Y:S01]  /*57e0*/  LOP3.LUT P5, RZ, R131, 0x1, RZ, 0xc0, !PT ;  /* 0x0000000183ff7812 */ /* 0x000fe200078ac0ff */
[----:B------:R-:W-:Y:S01]  /*57f0*/  IMAD R131, R135, 0x3d, RZ ;  /* 0x0000003d87837824 */ /* 0x000fe200078e02ff */
[----:B-1----:R-:W-:-:S02]  /*5800*/  SHF.R.U64 R127, R80, 0x2, RZ ;  /* 0x00000002507f7819 */ /* 0x002fc400000012ff */
[----:B------:R-:W4:Y:S02]  /*5810*/  @P4 LDG.E.U8 R212, desc[UR26][R164.64] ;  /* 0x0000001aa4d44981 */ /* 0x000f24000c1e1100 */
[----:B------:R-:W-:Y:S02]  /*5820*/  LOP3.LUT P4, RZ, R127, 0x1, RZ, 0xc0, !PT ;  /* 0x000000017fff7812 */ /* 0x000fe4000788c0ff */
[----:B------:R0:W4:Y:S01]  /*5830*/  @P3 LDG.E.U8 R183, desc[UR26][R138.64] ;  /* 0x0000001a8ab73981 */ /* 0x000122000c1e1100 */
[----:B------:R-:W-:Y:S02]  /*5840*/  SHF.R.S32.HI R132, RZ, 0x1f, R131 ;  /* 0x0000001fff847819 */ /* 0x000fe40000011483 */
[----:B------:R-:W-:Y:S02]  /*5850*/  IADD3 R126, P3, PT, R131, R146, RZ ;  /* 0x00000092837e7210 */ /* 0x000fe40007f7e0ff */
[----:B------:R-:W-:Y:S02]  /*5860*/  SHF.R.U64 R133, R80, 0x1, RZ ;  /* 0x0000000150857819 */ /* 0x000fe400000012ff */
[----:B------:R-:W-:Y:S01]  /*5870*/  PRMT R196, RZ, 0x7610, R196 ;  /* 0x00007610ffc47816 */ /* 0x000fe200000000c4 */
[----:B------:R-:W-:Y:S01]  /*5880*/  IMAD.X R127, R132, 0x1, R137, P3 ;  /* 0x00000001847f7824 */ /* 0x000fe200018e0689 */
[----:B------:R-:W-:Y:S01]  /*5890*/  LOP3.LUT P3, RZ, R133, 0x1, RZ, 0xc0, !PT ;  /* 0x0000000185ff7812 */ /* 0x000fe2000786c0ff */
[----:B------:R-:W-:-:S02]  /*58a0*/  IMAD R133, R135, 0x3e, RZ ;  /* 0x0000003e87857824 */ /* 0x000fc400078e02ff */
[----:B------:R-:W-:Y:S01]  /*58b0*/  VIADD R128, R205, 0x3f ;  /* 0x0000003fcd807836 */ /* 0x000fe20000000000 */
[----:B------:R1:W5:Y:S01]  /*58c0*/  @P4 LDG.E.U8 R196, desc[UR26][R126.64] ;  /* 0x0000001a7ec44981 */ /* 0x000362000c1e1100 */
[----:B------:R-:W-:Y:S01]  /*58d0*/  IMAD R135, R135, 0x3f, RZ ;  /* 0x0000003f87877824 */ /* 0x000fe200078e02ff */
[----:B------:R-:W-:Y:S02]  /*58e0*/  SHF.R.S32.HI R134, RZ, 0x1f, R133 ;  /* 0x0000001fff867819 */ /* 0x000fe40000011485 */
[----:B0-----:R-:W-:Y:S02]  /*58f0*/  IADD3 R138, P4, PT, R133, R146, RZ ;  /* 0x00000092858a7210 */ /* 0x001fe40007f9e0ff */
[----:B------:R-:W-:Y:S02]  /*5900*/  ISETP.GT.AND P0, PT, R128, 0x3f, PT ;  /* 0x0000003f8000780c */ /* 0x000fe40003f04270 */
[----:B------:R-:W-:Y:S01]  /*5910*/  SHF.R.S32.HI R136, RZ, 0x1f, R135 ;  /* 0x0000001fff887819 */ /* 0x000fe20000011487 */
[----:B------:R-:W-:Y:S01]  /*5920*/  IMAD.X R139, R134, 0x1, R137, P4 ;  /* 0x00000001868b7824 */ /* 0x000fe200020e0689 */
[----:B------:R-:W-:-:S02]  /*5930*/  ISETP.LT.AND P0, PT, R4, R205, P0 ;  /* 0x000000cd0400720c */ /* 0x000fc40000701270 */
[----:B-1----:R-:W-:Y:S02]  /*5940*/  IADD3 R126, P4, PT, R135, R146, RZ ;  /* 0x00000092877e7210 */ /* 0x002fe40007f9e0ff */
[----:B------:R-:W-:Y:S02]  /*5950*/  PRMT R198, RZ, 0x7610, R198 ;  /* 0x00007610ffc67816 */ /* 0x000fe400000000c6 */
[----:B------:R-:W-:Y:S01]  /*5960*/  PRMT R173, RZ, 0x7610, R173 ;  /* 0x00007610ffad7816 */ /* 0x000fe200000000ad */
[----:B------:R-:W-:Y:S01]  /*5970*/  IMAD.X R127, R136, 0x1, R137, P4 ;  /* 0x00000001887f7824 */ /* 0x000fe200020e0689 */
[----:B------:R-:W-:Y:S02]  /*5980*/  PRMT R188, RZ, 0x7610, R188 ;  /* 0x00007610ffbc7816 */ /* 0x000fe400000000bc */
[----:B------:R-:W-:Y:S02]  /*5990*/  PRMT R80, RZ, 0x7610, R80 ;  /* 0x00007610ff507816 */ /* 0x000fe40000000050 */
[----:B------:R-:W-:Y:S01]  /*59a0*/  PRMT R158, RZ, 0x7610, R158 ;  /* 0x00007610ff9e7816 */ /* 0x000fe2000000009e */
[----:B------:R0:W5:Y:S01]  /*59b0*/  @!P2 LDG.E.U8 R198, desc[UR26][R126.64] ;  /* 0x0000001a7ec6a981 */ /* 0x000162000c1e1100 */
[----:B------:R-:W-:-:S02]  /*59c0*/  PRMT R160, RZ, 0x7610, R160 ;  /* 0x00007610ffa07816 */ /* 0x000fc400000000a0 */
[----:B------:R-:W-:Y:S01]  /*59d0*/  PRMT R162, RZ, 0x7610, R162 ;  /* 0x00007610ffa27816 */ /* 0x000fe200000000a2 */
[----:B------:R1:W5:Y:S01]  /*59e0*/  @P3 LDG.E.U8 R173, desc[UR26][R138.64] ;  /* 0x0000001a8aad3981 */ /* 0x000362000c1e1100 */
[----:B------:R-:W-:Y:S02]  /*59f0*/  PRMT R164, RZ, 0x7610, R164 ;  /* 0x00007610ffa47816 */ /* 0x000fe400000000a4 */
[----:B------:R-:W-:Y:S02]  /*5a00*/  PRMT R166, RZ, 0x7610, R166 ;  /* 0x00007610ffa67816 */ /* 0x000fe400000000a6 */
[----:B------:R-:W-:Y:S02]  /*5a10*/  PRMT R168, RZ, 0x7610, R168 ;  /* 0x00007610ffa87816 */ /* 0x000fe400000000a8 */
[----:B------:R-:W-:Y:S02]  /*5a20*/  PRMT R170, RZ, 0x7610, R170 ;  /* 0x00007610ffaa7816 */ /* 0x000fe400000000aa */
[----:B------:R-:W-:-:S02]  /*5a30*/  PRMT R172, RZ, 0x7610, R172 ;  /* 0x00007610ffac7816 */ /* 0x000fc400000000ac */
[----:B------:R-:W-:Y:S02]  /*5a40*/  PRMT R174, RZ, 0x7610, R174 ;  /* 0x00007610ffae7816 */ /* 0x000fe400000000ae */
        /* <DEDUP_REMOVED lines=13> */
[----:B------:R-:W-:Y:S01]  /*5b20*/  PRMT R221, RZ, 0x7610, R221 ;  /* 0x00007610ffdd7816 */ /* 0x000fe200000000dd */
[----:B------:R-:W-:Y:S01]  /*5b30*/  @P0 IMAD.MOV.U32 R156, RZ, RZ, R244 ;  /* 0x000000ffff9c0224 */ /* 0x000fe200078e00f4 */
[----:B------:R-:W-:Y:S01]  /*5b40*/  PRMT R223, RZ, 0x7610, R223 ;  /* 0x00007610ffdf7816 */ /* 0x000fe200000000df */
[----:B------:R-:W-:Y:S01]  /*5b50*/  @P0 IMAD.MOV.U32 R154, RZ, RZ, R48 ;  /* 0x000000ffff9a0224 */ /* 0x000fe200078e0030 */
[----:B0-----:R-:W-:Y:S01]  /*5b60*/  PRMT R126, RZ, 0x7610, R126 ;  /* 0x00007610ff7e7816 */ /* 0x001fe2000000007e */
[----:B------:R-:W-:Y:S01]  /*5b70*/  @P0 IMAD.MOV.U32 R152, RZ, RZ, R28 ;  /* 0x000000ffff980224 */ /* 0x000fe200078e001c */
[----:B------:R-:W-:Y:S01]  /*5b80*/  PRMT R127, RZ, 0x7610, R127 ;  /* 0x00007610ff7f7816 */ /* 0x000fe2000000007f */
[----:B------:R-:W-:Y:S01]  /*5b90*/  @P0 IMAD.MOV.U32 R150, RZ, RZ, R54 ;  /* 0x000000ffff960224 */ /* 0x000fe200078e0036 */
[----:B------:R-:W-:Y:S01]  /*5ba0*/  PRMT R225, RZ, 0x7610, R225 ;  /* 0x00007610ffe17816 */ /* 0x000fe200000000e1 */
[----:B------:R-:W-:Y:S01]  /*5bb0*/  @P0 IMAD.MOV.U32 R148, RZ, RZ, R78 ;  /* 0x000000ffff940224 */ /* 0x000fe200078e004e */
[----:B------:R-:W-:Y:S01]  /*5bc0*/  PRMT R227, RZ, 0x7610, R227 ;  /* 0x00007610ffe37816 */ /* 0x000fe200000000e3 */
[----:B------:R-:W-:Y:S01]  /*5bd0*/  @P0 IMAD.MOV.U32 R146, RZ, RZ, R58 ;  /* 0x000000ffff920224 */ /* 0x000fe200078e003a */
[----:B------:R-:W-:Y:S01]  /*5be0*/  PRMT R229, RZ, 0x7610, R229 ;  /* 0x00007610ffe57816 */ /* 0x000fe200000000e5 */
[----:B------:R0:W5:Y:S01]  /*5bf0*/  @P5 LDG.E.U8 R188, desc[UR26][R140.64] ;  /* 0x0000001a8cbc5981 */ /* 0x000162000c1e1100 */
[----:B------:R-:W-:-:S02]  /*5c00*/  PRMT R231, RZ, 0x7610, R231 ;  /* 0x00007610ffe77816 */ /* 0x000fc400000000e7 */
[----:B------:R-:W-:Y:S01]  /*5c10*/  PRMT R233, RZ, 0x7610, R233 ;  /* 0x00007610ffe97816 */ /* 0x000fe200000000e9 */
[----:B------:R-:W5:Y:S04]  /*5c20*/  @P0 LDG.E.U8 R80, desc[UR26][R6.64] ;  /* 0x0000001a06500981 */ /* 0x000f68000c1e1100 */
        /* <DEDUP_REMOVED lines=30> */
[----:B------:R-:W5:Y:S01]  /*5e10*/  @P0 LDG.E.U8 R233, desc[UR26][R146.64] ;  /* 0x0000001a92e90981 */ /* 0x000f62000c1e1100 */
[----:B------:R-:W-:-:S04]  /*5e20*/  @!UP1 UIADD3 UR4, UPT, UPT, -UR7, 0x100000, URZ ;  /* 0x0010000007049890 */ /* 0x000fc8000fffe1ff */
[----:B------:R-:W-:Y:S02]  /*5e30*/  @!UP1 USHF.L.U32 UR5, UR4, 0xb, URZ ;  /* 0x0000000b04059899 */ /* 0x000fe400080006ff */
[----:B------:R-:W-:Y:S01]  /*5e40*/  @!UP1 USHF.L.U32 UR4, UR4, 0x1, URZ ;  /* 0x0000000104049899 */ /* 0x000fe200080006ff */
[----:B------:R-:W-:Y:S01]  /*5e50*/  VOTEU.ALL UP1, P1 ;  /* 0x0000000000ff7886 */ /* 0x000fe20000820000 */
[C---:B------:R-:W-:Y:S02]  /*5e60*/  LOP3.LUT R137, R3.reuse, 0x10, RZ, 0x3c, !PT ;  /* 0x0000001003897812 */ /* 0x040fe400078e3cff */
[C---:B-1----:R-:W-:Y:S02]  /*5e70*/  LOP3.LUT R138, R3.reuse, 0x20, RZ, 0x3c, !PT ;  /* 0x00000020038a7812 */ /* 0x042fe400078e3cff */
[C---:B------:R-:W-:Y:S02]  /*5e80*/  LOP3.LUT R139, R3.reuse, 0x30, RZ, 0x3c, !PT ;  /* 0x00000030038b7812 */ /* 0x040fe400078e3cff */
[----:B0-----:R-:W-:-:S04]  /*5e90*/  LOP3.LUT R140, R3, 0x40, RZ, 0x3c, !PT ;  /* 0x00000040038c7812 */ /* 0x001fc800078e3cff */
[----:B------:R0:W1:Y:S01]  /*5ea0*/  @!UP1 SYNCS.EXCH.64 URZ, [UR13+0x6008], UR4 ;  /* 0x006008040dff95b2 */ /* 0x0000620008000100 */
[----:B--2---:R-:W-:Y:S01]  /*5eb0*/  STS.U8 [R3+UR13+0x400], R248 ;  /* 0x000400f803007988 */ /* 0x004fe2000800000d */
[----:B------:R-:W-:-:S03]  /*5ec0*/  LOP3.LUT R141, R3, 0x50, RZ, 0x3c, !PT ;  /* 0x00000050038d7812 */ /* 0x000fc600078e3cff */
[----:B------:R-:W-:Y:S04]  /*5ed0*/  STS.U8 [R3+UR13+0x800], R250 ;  /* 0x000800fa03007988 */ /* 0x000fe8000800000d */
[----:B------:R-:W-:Y:S04]  /*5ee0*/  STS.U8 [R3+UR13+0xc00], R252 ;  /* 0x000c00fc03007988 */ /* 0x000fe8000800000d */
[----:B------:R-:W-:Y:S04]  /*5ef0*/  STS.U8 [R3+UR13+0x1000], R217 ;  /* 0x001000d903007988 */ /* 0x000fe8000800000d */
[----:B------:R-:W-:Y:S04]  /*5f00*/  STS.U8 [R3+UR13+0x1400], R240 ;  /* 0x001400f003007988 */ /* 0x000fe8000800000d */
[----:B------:R-:W-:Y:S04]  /*5f10*/  STS.U8 [R3+UR13+0x1800], R242 ;  /* 0x001800f203007988 */ /* 0x000fe8000800000d */
[----:B------:R-:W-:Y:S04]  /*5f20*/  STS.U8 [R3+UR13], R230 ;  /* 0x000000e603007988 */ /* 0x000fe8000800000d */
[----:B---3--:R-:W-:Y:S04]  /*5f30*/  STS.U8 [R3+UR13+0x1c00], R246 ;  /* 0x001c00f603007988 */ /* 0x008fe8000800000d */
[----:B------:R-:W-:Y:S04]  /*5f40*/  STS.U8 [R137+UR13+0x80], R232 ;  /* 0x000080e889007988 */ /* 0x000fe8000800000d */
[----:B------:R-:W-:Y:S04]  /*5f50*/  STS.U8 [R137+UR13+0x480], R234 ;  /* 0x000480ea89007988 */ /* 0x000fe8000800000d */
[----:B------:R-:W-:Y:S04]  /*5f60*/  STS.U8 [R137+UR13+0x880], R236 ;  /* 0x000880ec89007988 */ /* 0x000fe8000800000d */
[----:B------:R-:W-:Y:S04]  /*5f70*/  STS.U8 [R137+UR13+0xc80], R238 ;  /* 0x000c80ee89007988 */ /* 0x000fe8000800000d */
[----:B------:R-:W-:Y:S04]  /*5f80*/  STS.U8 [R137+UR13+0x1080], R222 ;  /* 0x001080de89007988 */ /* 0x000fe8000800000d */
[----:B------:R-:W-:Y:S04]  /*5f90*/  STS.U8 [R137+UR13+0x1480], R224 ;  /* 0x001480e089007988 */ /* 0x000fe8000800000d */
[----:B------:R-:W-:Y:S04]  /*5fa0*/  STS.U8 [R137+UR13+0x1880], R226 ;  /* 0x001880e289007988 */ /* 0x000fe8000800000d */
[----:B----4-:R-:W-:Y:S04]  /*5fb0*/  STS.U8 [R137+UR13+0x1c80], R228 ;  /* 0x001c80e489007988 */ /* 0x010fe8000800000d */
[----:B------:R-:W-:Y:S04]  /*5fc0*/  STS.U8 [R138+UR13+0x100], R207 ;  /* 0x000100cf8a007988 */ /* 0x000fe8000800000d */
        /* <DEDUP_REMOVED lines=11> */
[----:B------:R2:W-:Y:S04]  /*6080*/  STS.U8 [R139+UR13+0x1180], R142 ;  /* 0x0011808e8b007988 */ /* 0x0005e8000800000d */
[----:B------:R-:W-:Y:S04]  /*6090*/  STS.U8 [R139+UR13+0x1580], R208 ;  /* 0x001580d08b007988 */ /* 0x000fe8000800000d */
[----:B------:R-:W-:Y:S01]  /*60a0*/  STS.U8 [R139+UR13+0x1980], R210 ;  /* 0x001980d28b007988 */ /* 0x000fe2000800000d */
[----:B--2---:R-:W-:-:S03]  /*60b0*/  LOP3.LUT R142, R3, 0x60, RZ, 0x3c, !PT ;  /* 0x00000060038e7812 */ /* 0x004fc600078e3cff */
[----:B------:R-:W-:Y:S04]  /*60c0*/  STS.U8 [R139+UR13+0x1d80], R212 ;  /* 0x001d80d48b007988 */ /* 0x000fe8000800000d */
[----:B------:R2:W-:Y:S04]  /*60d0*/  STS.U8 [R140+UR13+0x1200], R143 ;  /* 0x0012008f8c007988 */ /* 0x0005e8000800000d */
[----:B-----5:R0:W-:Y:S04]  /*60e0*/  STS.U8 [R140+UR13+0x200], R189 ;  /* 0x000200bd8c007988 */ /* 0x0201e8000800000d */
[----:B------:R0:W-:Y:S01]  /*60f0*/  STS.U8 [R140+UR13+0x600], R191 ;  /* 0x000600bf8c007988 */ /* 0x0001e2000800000d */
[----:B--2---:R-:W-:-:S03]  /*6100*/  LOP3.LUT R143, R3, 0x70, RZ, 0x3c, !PT ;  /* 0x00000070038f7812 */ /* 0x004fc600078e3cff */
[----:B------:R0:W-:Y:S04]  /*6110*/  STS.U8 [R140+UR13+0xa00], R193 ;  /* 0x000a00c18c007988 */ /* 0x0001e8000800000d */
        /* <DEDUP_REMOVED lines=59> */
[----:B------:R0:W-:Y:S01]  /*64d0*/  STS.U8 [R139+UR13+0x4f80], R233 ;  /* 0x004f80e98b007988 */ /* 0x0001e2000800000d */
[----:B-1----:R1:W-:Y:S06]  /*64e0*/  MEMBAR.ALL.CTA ;  /* 0x0000000000007992 */ /* 0x0023ec0000008000 */
[----:B-1----:R-:W1:Y:S02]  /*64f0*/  FENCE.VIEW.ASYNC.S ;  /* 0x00000000000073c6 */ /* 0x002e640000000000 */
[----:B-1----:R-:W-:Y:S01]  /*6500*/  BAR.SYNC.DEFER_BLOCKING 0x0 ;  /* 0x0000000000007b1d */ /* 0x002fe20000010000 */
[----:B------:R-:W-:-:S04]  /*6510*/  ISETP.NE.U32.AND P0, PT, RZ, UR8, PT ;  /* 0x00000008ff007c0c */ /* 0x000fc8000bf05070 */
[C---:B------:R-:W-:Y:S02]  /*6520*/  ISETP.LT.OR P2, PT, R128.reuse, 0x40, P0 ;  /* 0x000000408000780c */ /* 0x040fe40000741670 */
[----:B------:R-:W-:-:S11]  /*6530*/  ISETP.GE.AND P3, PT, R128, 0x80, PT ;  /* 0x000000808000780c */ /* 0x000fd60003f66270 */
[----:B0-----:R-:W-:Y:S05]  /*6540*/  @P2 BRA `(.L_x_6) ;  /* 0x0000000000682947 */ /* 0x001fea0003800000 */
[----:B------:R-:W-:Y:S02]  /*6550*/  UIADD3 UR4, UPT, UPT, UR13, 0x4000, URZ ;  /* 0x000040000d047890 */ /* 0x000fe4000fffe0ff */
[----:B------:R-:W-:Y:S02]  /*6560*/  USHF.R.U32.HI UR6, URZ, 0x4, UR13 ;  /* 0x00000004ff067899 */ /* 0x000fe4000801160d */
[----:B------:R-:W-:Y:S02]  /*6570*/  USHF.R.U32.HI UR4, URZ, 0x4, UR4 ;  /* 0x00000004ff047899 */ /* 0x000fe40008011604 */
[----:B------:R-:W-:Y:S02]  /*6580*/  USGXT.U32 UR6, UR6, 0xe ;  /* 0x0000000e0606789a */ /* 0x000fe40008000000 */
[----:B------:R-:W-:Y:S01]  /*6590*/  USGXT.U32 UR8, UR4, 0xe ;  /* 0x0000000e0408789a */ /* 0x000fe20008000000 */
[----:B------:R-:W-:Y:S01]  /*65a0*/  UMOV UR16, 0x100 ;  /* 0x0000010000107882 */ /* 0x000fe20000000000 */
[----:B------:R-:W-:Y:S01]  /*65b0*/  UMOV UR17, 0x40004040 ;  /* 0x4000404000117882 */ /* 0x000fe20000000000 */
[----:B------:R-:W-:Y:S01]  /*65c0*/  UMOV UR18, 0xfffffffe ;  /* 0xfffffffe00127882 */ /* 0x000fe20000000000 */
[----:B------:R-:W-:Y:S01]  /*65d0*/  UMOV UR19, 0x7fffbfdf ;  /* 0x7fffbfdf00137882 */ /* 0x000fe20000000000 */
[----:B------:R-:W-:Y:S01]  /*65e0*/  UMOV UR7, URZ ;  /* 0x000000ff00077c82 */ /* 0x000fe20008000000 */
[----:B------:R-:W-:Y:S01]  /*65f0*/  UMOV UR9, URZ ;  /* 0x000000ff00097c82 */ /* 0x000fe20008000000 */
[----:B------:R-:W-:-:S02]  /*6600*/  UIADD3.64 UR16, UPT, UPT, UR6, UR16, URZ ;  /* 0x0000001006107297 */ /* 0x000fc4000fffe0ff */
[----:B------:R-:W-:Y:S01]  /*6610*/  UIADD3.64 UR18, UPT, UPT, UR8, -UR18, URZ ;  /* 0x8000001208127297 */ /* 0x000fe2000fffe0ff */
[----:B------:R-:W-:Y:S01]  /*6620*/  UMOV UR22, 0x0 ;  /* 0x0000000000167882 */ /* 0x000fe20000000000 */
[----:B------:R-:W-:Y:S01]  /*6630*/  UMOV UR23, 0x8108490 ;  /* 0x0810849000177882 */ /* 0x000fe20000000000 */
[----:B------:R-:W-:Y:S01]  /*6640*/  UMOV UR4, UR10 ;  /* 0x0000000a00047c82 */ /* 0x000fe20008000000 */
[----:B------:R-:W-:Y:S01]  /*6650*/  UMOV UR5, URZ ;  /* 0x000000ff00057c82 */ /* 0x000fe20008000000 */
[----:B------:R-:W-:Y:S01]  /*6660*/  UMOV UR7, 0x40004040 ;  /* 0x4000404000077882 */ /* 0x000fe20000000000 */
[----:B------:R-:W-:Y:S01]  /*6670*/  UMOV UR9, 0x80004020 ;  /* 0x8000402000097882 */ /* 0x000fe20000000000 */
[----:B------:R-:W-:Y:S01]  /*6680*/  UMOV UR24, 0x0 ;  /* 0x0000000000187882 */ /* 0x000fe20000000000 */
[----:B------:R-:W-:Y:S01]  /*6690*/  UMOV UR25, 0x8108490 ;  /* 0x0810849000197882 */ /* 0x000fe20000000000 */
[----:B------:R-:W-:Y:S01]  /*66a0*/  UMOV UR4, UR4 ;  /* 0x0000000400047c82 */ /* 0x000fe20008000000 */
[----:B------:R0:W-:Y:S01]  /*66b0*/  UTCQMMA gdesc[UR6], gdesc[UR8], tmem[UR12], tmem[UR22], idesc[UR23], !UPT ;  /* 0x00ff1608060075ea */ /* 0x0001e2000f80030c */
[----:B------:R0:W-:Y:S01]  /*66c0*/  UTCQMMA gdesc[UR16], gdesc[UR18], tmem[UR12], tmem[UR24], idesc[UR25], UPT ;  /* 0x00ff1812100075ea */ /* 0x0001e2000b80030c */
[----:B------:R0:W-:Y:S01]  /*66d0*/  UTCBAR [UR4], URZ ;  /* 0x000000ff040073e9 */ /* 0x0001e200080000ff */
[----:B------:R-:W-:Y:S01]  /*66e0*/  NOP ;  /* 0x0000000000007918 */ /* 0x000fe20000000000 */
.L_x_6:
[----:B0-----:R-:W-:Y:S01]  /*66f0*/  UMOV UR8, URZ ;  /* 0x000000ff00087c82 */ /* 0x001fe20008000000 */
[----:B------:R-:W-:Y:S05]  /*6700*/  @!P3 BRA `(.L_x_7) ;  /* 0x0000002800c4b947 */ /* 0x000fea0003800000 */
[----:B------:R-:W0:Y:S01]  /*6710*/  LDCU.64 UR30, c[0x0][0x3a8] ;  /* 0x00007500ff1e77ac */ /* 0x000e220008000a00 */
[----:B------:R-:W-:Y:S01]  /*6720*/  SHF.R.S32.HI R127, RZ, 0x1f, R128 ;  /* 0x0000001fff7f7819 */ /* 0x000fe20000011480 */
[----:B------:R-:W-:Y:S01]  /*6730*/  IMAD.U32 R159, RZ, RZ, UR20 ;  /* 0x00000014ff9f7e24 */ /* 0x000fe2000f8e00ff */
[----:B------:R-:W-:Y:S02]  /*6740*/  UIADD3 UR5, UPT, UPT, UR13, 0x5000, URZ ;  /* 0x000050000d057890 */ /* 0x000fe4000fffe0ff */
[----:B------:R-:W-:Y:S01]  /*6750*/  LEA.HI R127, R127, R128, RZ, 0x6 ;  /* 0x000000807f7f7211 */ /* 0x000fe200078f30ff */
[----:B------:R-:W-:Y:S02]  /*6760*/  UIADD3 UR4, UPT, UPT, UR13, 0x2000, URZ ;  /* 0x000020000d047890 */ /* 0x000fe4000fffe0ff */
[----:B------:R-:W-:Y:S01]  /*6770*/  USHF.R.U32.HI UR5, URZ, 0x4, UR5 ;  /* 0x00000004ff057899 */ /* 0x000fe20008011605 */
[----:B------:R-:W-:Y:S01]  /*6780*/  SHF.R.S32.HI R127, RZ, 0x6, R127 ;  /* 0x00000006ff7f7819 */ /* 0x000fe2000001147f */
[----:B------:R-:W-:-:S02]  /*6790*/  USHF.R.U32.HI UR4, URZ, 0x4, UR4 ;  /* 0x00000004ff047899 */ /* 0x000fc40008011604 */
[----:B------:R-:W-:Y:S01]  /*67a0*/  USGXT.U32 UR6, UR5, 0xe ;  /* 0x0000000e0506789a */ /* 0x000fe20008000000 */
[----:B------:R-:W-:Y:S01]  /*67b0*/  VIMNMX R127, PT, PT, R127, 0x2, !PT ;  /* 0x000000027f7f7848 */ /* 0x000fe20007fe0100 */
[----:B------:R-:W-:Y:S01]  /*67c0*/  USGXT.U32 UR4, UR4, 0xe ;  /* 0x0000000e0404789a */ /* 0x000fe20008000000 */
[----:B------:R-:W-:Y:S01]  /*67d0*/  UMOV UR16, 0x100 ;  /* 0x0000010000107882 */ /* 0x000fe20000000000 */
[----:B------:R-:W-:Y:S01]  /*67e0*/  UMOV UR17, 0x40004040 ;  /* 0x4000404000117882 */ /* 0x000fe20000000000 */
[----:B0-----:R-:W-:Y:S01]  /*67f0*/  USHF.L.U32 UR29, UR30, 0x6, URZ ;  /* 0x000000061e1d7899 */ /* 0x001fe200080006ff */
[----:B------:R-:W-:Y:S01]  /*6800*/  VIADD R127, R127, 0xffffffff ;  /* 0xffffffff7f7f7836 */ /* 0x000fe20000000000 */
[----:B------:R-:W-:Y:S01]  /*6810*/  UMOV UR18, 0xfffffffe ;  /* 0xfffffffe00127882 */ /* 0x000fe20000000000 */
[----:B------:R-:W-:Y:S01]  /*6820*/  UMOV UR19, 0x7fffbfdf ;  /* 0x7fffbfdf00137882 */ /* 0x000fe20000000000 */
[----:B------:R-:W-:Y:S02]  /*6830*/  USHF.R.S32.HI UR8, URZ, 0x1f, UR29 ;  /* 0x0000001fff087899 */ /* 0x000fe4000801141d */
[----:B------:R-:W-:Y:S01]  /*6840*/  R2UR UR32, R127 ;  /* 0x000000007f2072ca */ /* 0x000fe200000e0000 */
[----:B------:R-:W-:Y:S01]  /*6850*/  UMOV UR5, URZ ;  /* 0x000000ff00057c82 */ /* 0x000fe20008000000 */
[----:B------:R-:W-:Y:S01]  /*6860*/  IADD3 R144, P2, P3, R144, UR29, R159 ;  /* 0x0000001d90907c10 */ /* 0x000fe2000fb5e09f */
[----:B------:R-:W-:Y:S01]  /*6870*/  UMOV UR7, URZ ;  /* 0x000000ff00077c82 */ /* 0x000fe20008000000 */
[----:B------:R-:W-:Y:S01]  /*6880*/  IMAD.U32 R34, RZ, RZ, UR8 ;  /* 0x00000008ff227e24 */ /* 0x000fe2000f8e00ff */
[----:B------:R-:W0:Y:S04]  /*6890*/  LDCU UR33, c[0x0][0x3a8] ;  /* 0x00007500ff2177ac */ /* 0x000e280008000800 */
[----:B------:R-:W-:Y:S01]  /*68a0*/  IADD3.X R145, PT, PT, R145, UR11, R34, P2, P3 ;  /* 0x0000000b91917c10 */ /* 0x000fe200097e6422 */
[----:B------:R-:W-:Y:S01]  /*68b0*/  IMAD.MOV.U32 R34, RZ, RZ, RZ ;  /* 0x000000ffff227224 */ /* 0x000fe200078e00ff */
[----:B------:R-:W-:-:S02]  /*68c0*/  USHF.L.U32 UR15, UR31, 0x6, URZ ;  /* 0x000000061f0f7899 */ /* 0x000fc400080006ff */
[----:B------:R-:W-:Y:S02]  /*68d0*/  UIADD3.64 UR16, UPT, UPT, UR4, UR16, URZ ;  /* 0x0000001004107297 */ /* 0x000fe4000fffe0ff */
[----:B------:R-:W-:Y:S01]  /*68e0*/  UIADD3.64 UR18, UPT, UPT, UR6, -UR18, URZ ;  /* 0x8000001206127297 */ /* 0x000fe2000fffe0ff */
[----:B------:R-:W-:Y:S01]  /*68f0*/  UMOV UR28, 0x1 ;  /* 0x00000001001c7882 */ /* 0x000fe20000000000 */
[----:B------:R-:W-:-:S10]  /*6900*/  UMOV UR9, URZ ;  /* 0x000000ff00097c82 */ /* 0x000fd40008000000 */
.L_x_10:
[----:B------:R-:W-:Y:S01]  /*6910*/  IMAD.U32 R34, R34, -0x80000000, RZ ;  /* 0x8000000022227824 */ /* 0x000fe200078e00ff */
[----:B------:R-:W-:Y:S01]  /*6920*/  USHF.L.U32 UR8, UR30, 0x1, URZ ;  /* 0x000000011e087899 */ /* 0x000fe200080006ff */
[C---:B------:R-:W-:Y:S01]  /*6930*/  ISETP.GT.AND P3, PT, R55.reuse, 0x1, PT ;  /* 0x000000013700780c */ /* 0x040fe20003f64270 */
[----:B------:R-:W-:Y:S01]  /*6940*/  UIMAD UR11, UR30, 0x3, URZ ;  /* 0x000000031e0b78a4 */ /* 0x000fe2000f8e02ff */
[----:B------:R-:W1:Y:S01]  /*6950*/  SYNCS.PHASECHK.TRANS64.TRYWAIT P5, [UR10], R34 ;  /* 0x00000022ff0075a7 */ /* 0x000e6200080a110a */
[----:B------:R-:W-:Y:S01]  /*6960*/  USHF.L.U32 UR20, UR30, 0x2, URZ ;  /* 0x000000021e147899 */ /* 0x000fe200080006ff */
[----:B------:R-:W-:Y:S01]  /*6970*/  ISETP.GT.AND P2, PT, R55, 0x2, PT ;  /* 0x000000023700780c */ /* 0x000fe20003f44270 */
[----:B------:R-:W-:Y:S01]  /*6980*/  UIMAD UR21, UR30, 0x5, URZ ;  /* 0x000000051e1578a4 */ /* 0x000fe2000f8e02ff */
[----:B0-----:R-:W-:Y:S01]  /*6990*/  IADD3 R160, P4, PT, R144, UR33, RZ ;  /* 0x0000002190a07c10 */ /* 0x001fe2000ff9e0ff */
[----:B-1----:R-:W-:-:S12]  /*69a0*/  @!P5 BRA `(.L_x_8) ;  /* 0x0000004800f4d947 */ /* 0x002fd80003800000 */
.L_x_16:
[----:B------:R-:W-:Y:S02]  /*69b0*/  USHF.R.S32.HI UR10, URZ, 0x1f, UR8 ;  /* 0x0000001fff0a7899 */ /* 0x000fe40008011408 */
[C---:B------:R-:W-:Y:S01]  /*69c0*/  IADD3 R158, P5, PT, R144.reuse, UR8, RZ ;  /* 0x00000008909e7c10 */ /* 0x040fe2000ffbe0ff */
[----:B------:R-:W-:Y:S01]  /*69d0*/  IMAD.X R161, R5, 0x1, R145, P4 ;  /* 0x0000000105a17824 */ /* 0x000fe200020e0691 */
[----:B------:R-:W-:Y:S01]  /*69e0*/  ISETP.GT.AND P4, PT, R55, 0x3, PT ;  /* 0x000000033700780c */ /* 0x000fe20003f84270 */
[----:B------:R-:W-:Y:S01]  /*69f0*/  USHF.R.S32.HI UR8, URZ, 0x1f, UR11 ;  /* 0x0000001fff087899 */ /* 0x000fe2000801140b */
[----:B------:R-:W-:Y:S02]  /*6a00*/  PRMT R240, RZ, 0x7610, R240 ;  /* 0x00007610fff07816 */ /* 0x000fe400000000f0 */
[----:B------:R-:W-:Y:S02]  /*6a10*/  IADD3.X R159, PT, PT, R145, UR10, RZ, P5, !PT ;  /* 0x0000000a919f7c10 */ /* 0x000fe4000affe4ff */
[----:B------:R-:W-:-:S02]  /*6a20*/  IADD3 R162, P5, PT, R144, UR11, RZ ;  /* 0x0000000b90a27c10 */ /* 0x000fc4000ffbe0ff */
[----:B------:R-:W-:Y:S01]  /*6a30*/  PRMT R224, RZ, 0x7610, R224 ;  /* 0x00007610ffe07816 */ /* 0x000fe200000000e0 */
[----:B------:R0:W2:Y:S01]  /*6a40*/  @P3 LDG.E.U8 R240, desc[UR26][R160.64] ;  /* 0x0000001aa0f03981 */ /* 0x0000a2000c1e1100 */
[----:B------:R-:W-:Y:S01]  /*6a50*/  PRMT R219, RZ, 0x7610, R219 ;  /* 0x00007610ffdb7816 */ /* 0x000fe200000000db */
[----:B------:R-:W-:Y:S01]  /*6a60*/  USHF.R.S32.HI UR10, URZ, 0x1f, UR21 ;  /* 0x0000001fff0a7899 */ /* 0x000fe20008011415 */
[----:B------:R-:W-:Y:S02]  /*6a70*/  IADD3.X R163, PT, PT, R145, UR8, RZ, P5, !PT ;  /* 0x0000000891a37c10 */ /* 0x000fe4000affe4ff */
[----:B------:R-:W-:Y:S01]  /*6a80*/  ISETP.GT.AND P3, PT, R55, 0x4, PT ;  /* 0x000000043700780c */ /* 0x000fe20003f64270 */
[----:B------:R-:W-:Y:S02]  /*6a90*/  USHF.R.S32.HI UR8, URZ, 0x1f, UR20 ;  /* 0x0000001fff087899 */ /* 0x000fe40008011414 */
[C---:B------:R-:W-:Y:S01]  /*6aa0*/  IADD3 R126, P6, PT, R144.reuse, UR20, RZ ;  /* 0x00000014907e7c10 */ /* 0x040fe2000ffde0ff */
[----:B------:R-:W-:Y:S01]  /*6ab0*/  UIMAD UR11, UR30, 0x6, URZ ;  /* 0x000000061e0b78a4 */ /* 0x000fe2000f8e02ff */
[----:B------:R-:W3:Y:S01]  /*6ac0*/  @P4 LDG.E.U8 R224, desc[UR26][R162.64] ;  /* 0x0000001aa2e04981 */ /* 0x000ee2000c1e1100 */
[----:B0-----:R-:W-:-:S02]  /*6ad0*/  IADD3 R160, P5, PT, R144, UR21, RZ ;  /* 0x0000001590a07c10 */ /* 0x001fc4000ffbe0ff */
[C---:B------:R-:W-:Y:S01]  /*6ae0*/  ISETP.GT.AND P4, PT, R55.reuse, 0x6, PT ;  /* 0x000000063700780c */ /* 0x040fe20003f84270 */
[----:B------:R0:W4:Y:S01]  /*6af0*/  @P2 LDG.E.U8 R219, desc[UR26][R158.64] ;  /* 0x0000001a9edb2981 */ /* 0x000122000c1e1100 */
[----:B------:R-:W-:Y:S02]  /*6b00*/  ISETP.GT.AND P2, PT, R55, 0x5, PT ;  /* 0x000000053700780c */ /* 0x000fe40003f44270 */
[C---:B------:R-:W-:Y:S01]  /*6b10*/  IADD3.X R161, PT, PT, R145.reuse, UR10, RZ, P5, !PT ;  /* 0x0000000a91a17c10 */ /* 0x040fe2000affe4ff */
[----:B------:R-:W-:Y:S01]  /*6b20*/  USHF.R.S32.HI UR10, URZ, 0x1f, UR11 ;  /* 0x0000001fff0a7899 */ /* 0x000fe2000801140b */
[----:B------:R-:W-:Y:S02]  /*6b30*/  PRMT R203, RZ, 0x7610, R203 ;  /* 0x00007610ffcb7816 */ /* 0x000fe400000000cb */
[----:B------:R-:W-:Y:S02]  /*6b40*/  IADD3.X R127, PT, PT, R145, UR8, RZ, P6, !PT ;  /* 0x00000008917f7c10 */ /* 0x000fe4000b7fe4ff */
[----:B0-----:R-:W-:Y:S01]  /*6b50*/  IADD3 R158, P5, PT, R144, UR11, RZ ;  /* 0x0000000b909e7c10 */ /* 0x001fe2000ffbe0ff */
[----:B------:R-:W-:Y:S01]  /*6b60*/  UIMAD UR8, UR30, 0x7, URZ ;  /* 0x000000071e0878a4 */ /* 0x000fe2000f8e02ff */
[----:B------:R-:W-:Y:S01]  /*6b70*/  PRMT R187, RZ, 0x7610, R187 ;  /* 0x00007610ffbb7816 */ /* 0x000fe200000000bb */
[----:B------:R0:W5:Y:S01]  /*6b80*/  @P3 LDG.E.U8 R203, desc[UR26][R126.64] ;  /* 0x0000001a7ecb3981 */ /* 0x000162000c1e1100 */
[----:B------:R-:W-:-:S02]  /*6b90*/  PRMT R208, RZ, 0x7610, R208 ;  /* 0x00007610ffd07816 */ /* 0x000fc400000000d0 */
[----:B------:R-:W-:Y:S02]  /*6ba0*/  IADD3.X R159, PT, PT, R145, UR10, RZ, P5, !PT ;  /* 0x0000000a919f7c10 */ /* 0x000fe4000affe4ff */
[----:B------:R-:W-:Y:S01]  /*6bb0*/  ISETP.GT.AND P3, PT, R55, 0x7, PT ;  /* 0x000000073700780c */ /* 0x000fe20003f64270 */
[----:B------:R-:W-:Y:S01]  /*6bc0*/  USHF.R.S32.HI UR10, URZ, 0x1f, UR8 ;  /* 0x0000001fff0a7899 */ /* 0x000fe20008011408 */
[----:B------:R-:W-:Y:S01]  /*6bd0*/  SHF.R.S32.HI R34, RZ, 0x1f, R29 ;  /* 0x0000001fff227819 */ /* 0x000fe2000001141d */
[----:B------:R-:W2:Y:S01]  /*6be0*/  @P4 LDG.E.U8 R187, desc[UR26][R158.64] ;  /* 0x0000001a9ebb4981 */ /* 0x000ea2000c1e1100 */
[----:B0-----:R-:W-:Y:S02]  /*6bf0*/  IADD3 R126, P5, PT, R29, R144, RZ ;  /* 0x000000901d7e7210 */ /* 0x001fe40007fbe0ff */
[----:B------:R-:W-:Y:S01]  /*6c00*/  IADD3 R162, P6, PT, R144, UR8, RZ ;  /* 0x0000000890a27c10 */ /* 0x000fe2000ffde0ff */
[----:B------:R0:W2:Y:S01]  /*6c10*/  @P2 LDG.E.U8 R208, desc[UR26][R160.64] ;  /* 0x0000001aa0d02981 */ /* 0x0000a2000c1e1100 */
[C---:B------:R-:W-:Y:S01]  /*6c20*/  ISETP.GT.AND P4, PT, R55.reuse, 0x9, PT ;  /* 0x000000093700780c */ /* 0x040fe20003f84270 */
[----:B------:R-:W-:Y:S01]  /*6c30*/  IMAD.X R127, R34, 0x1, R145, P5 ;  /* 0x00000001227f7824 */ /* 0x000fe200028e0691 */
[----:B------:R-:W-:-:S02]  /*6c40*/  ISETP.GT.AND P2, PT, R55, 0x8, PT ;  /* 0x000000083700780c */ /* 0x000fc40003f44270 */
[----:B------:R-:W-:Y:S02]  /*6c50*/  PRMT R192, RZ, 0x7610, R192 ;  /* 0x00007610ffc07816 */ /* 0x000fe400000000c0 */
[----:B------:R-:W-:Y:S02]  /*6c60*/  IADD3.X R163, PT, PT, R145, UR10, RZ, P6, !PT ;  /* 0x0000000a91a37c10 */ /* 0x000fe4000b7fe4ff */
[----:B------:R-:W-:Y:S02]  /*6c70*/  SHF.R.S32.HI R34, RZ, 0x1f, R35 ;  /* 0x0000001fff227819 */ /* 0x000fe40000011423 */
[----:B0-----:R-:W-:Y:S01]  /*6c80*/  IADD3 R160, P5, PT, R35, R144, RZ ;  /* 0x0000009023a07210 */ /* 0x001fe20007fbe0ff */
[----:B------:R0:W2:Y:S01]  /*6c90*/  @P3 LDG.E.U8 R192, desc[UR26][R162.64] ;  /* 0x0000001aa2c03981 */ /* 0x0000a2000c1e1100 */
[----:B------:R-:W-:Y:S02]  /*6ca0*/  PRMT R238, RZ, 0x7610, R238 ;  /* 0x00007610ffee7816 */ /* 0x000fe400000000ee */
[----:B------:R-:W-:Y:S01]  /*6cb0*/  PRMT R74, RZ, 0x7610, R74 ;  /* 0x00007610ff4a7816 */ /* 0x000fe2000000004a */
[----:B------:R-:W-:Y:S01]  /*6cc0*/  IMAD.X R161, R34, 0x1, R145, P5 ;  /* 0x0000000122a17824 */ /* 0x000fe200028e0691 */
[----:B------:R-:W-:-:S02]  /*6cd0*/  ISETP.GT.AND P3, PT, R55, 0xa, PT ;  /* 0x0000000a3700780c */ /* 0x000fc40003f64270 */
[----:B------:R-:W-:Y:S02]  /*6ce0*/  SHF.R.S32.HI R34, RZ, 0x1f, R39 ;  /* 0x0000001fff227819 */ /* 0x000fe40000011427 */
[-C--:B------:R-:W-:Y:S01]  /*6cf0*/  IADD3 R158, P6, PT, R39, R144.reuse, RZ ;  /* 0x00000090279e7210 */ /* 0x080fe20007fde0ff */
[----:B------:R-:W2:Y:S01]  /*6d00*/  @P4 LDG.E.U8 R238, desc[UR26][R160.64] ;  /* 0x0000001aa0ee4981 */ /* 0x000ea2000c1e1100 */
[----:B------:R-:W-:Y:S02]  /*6d10*/  SHF.R.S32.HI R38, RZ, 0x1f, R45 ;  /* 0x0000001fff267819 */ /* 0x000fe4000001142d */
[----:B0-----:R-:W-:Y:S01]  /*6d20*/  IADD3 R162, P5, PT, R45, R144, RZ ;  /* 0x000000902da27210 */ /* 0x001fe20007fbe0ff */
[----:B------:R0:W2:Y:S01]  /*6d30*/  @P2 LDG.E.U8 R74, desc[UR26][R126.64] ;  /* 0x0000001a7e4a2981 */ /* 0x0000a2000c1e1100 */
[C---:B------:R-:W-:Y:S01]  /*6d40*/  ISETP.GT.AND P4, PT, R55.reuse, 0xc, PT ;  /* 0x0000000c3700780c */ /* 0x040fe20003f84270 */
[--C-:B------:R-:W-:Y:S01]  /*6d50*/  IMAD.X R159, R34, 0x1, R145.reuse, P6 ;  /* 0x00000001229f7824 */ /* 0x100fe200030e0691 */
[----:B------:R-:W-:Y:S01]  /*6d60*/  ISETP.GT.AND P2, PT, R55, 0xb, PT ;  /* 0x0000000b3700780c */ /* 0x000fe20003f44270 */
[----:B------:R-:W-:Y:S01]  /*6d70*/  IMAD.X R163, R38, 0x1, R145, P5 ;  /* 0x0000000126a37824 */ /* 0x000fe200028e0691 */
[----:B------:R-:W-:-:S02]  /*6d80*/  PRMT R217, RZ, 0x7610, R217 ;  /* 0x00007610ffd97816 */ /* 0x000fc400000000d9 */
[----:B------:R-:W-:Y:S02]  /*6d90*/  SHF.R.S32.HI R34, RZ, 0x1f, R49 ;  /* 0x0000001fff227819 */ /* 0x000fe40000011431 */
[----:B0-----:R-:W-:Y:S02]  /*6da0*/  IADD3 R126, P5, PT, R49, R144, RZ ;  /* 0x00000090317e7210 */ /* 0x001fe40007fbe0ff */
[----:B------:R0:W2:Y:S01]  /*6db0*/  @P3 LDG.E.U8 R217, desc[UR26][R158.64] ;  /* 0x0000001a9ed93981 */ /* 0x0000a2000c1e1100 */
[----:B------:R-:W-:Y:S02]  /*6dc0*/  PRMT R201, RZ, 0x7610, R201 ;  /* 0x00007610ffc97816 */ /* 0x000fe400000000c9 */
[----:B------:R-:W-:Y:S01]  /*6dd0*/  PRMT R222, RZ, 0x7610, R222 ;  /* 0x00007610ffde7816 */ /* 0x000fe200000000de */
[----:B------:R-:W-:Y:S01]  /*6de0*/  IMAD.X R127, R34, 0x1, R145, P5 ;  /* 0x00000001227f7824 */ /* 0x000fe200028e0691 */
[----:B------:R-:W-:Y:S02]  /*6df0*/  ISETP.GT.AND P3, PT, R55, 0xd, PT ;  /* 0x0000000d3700780c */ /* 0x000fe40003f64270 */
[----:B------:R-:W-:-:S02]  /*6e00*/  SHF.R.S32.HI R34, RZ, 0x1f, R59 ;  /* 0x0000001fff227819 */ /* 0x000fc4000001143b */
        /* <DEDUP_REMOVED lines=191> */
[-C--:B0-----:R-:W-:Y:S02]  /*7a00*/  IADD3 R160, P5, PT, R108, R144.reuse, RZ ;  /* 0x000000906ca07210 */ /* 0x081fe40007fbe0ff */
[----:B------:R0:W2:Y:S01]  /*7a10*/  @P3 LDG.E.U8 R214, desc[UR26][R162.64] ;  /* 0x0000001aa2d63981 */ /* 0x0000a2000c1e1100 */
[----:B------:R-:W-:Y:S02]  /*7a20*/  PRMT R198, RZ, 0x7610, R198 ;  /* 0x00007610ffc67816 */ /* 0x000fe400000000c6 */
[----:B------:R-:W-:Y:S01]  /*7a30*/  PRMT R193, RZ, 0x7610, R193 ;  /* 0x00007610ffc17816 */ /* 0x000fe200000000c1 */
[----:B------:R-:W-:Y:S01]  /*7a40*/  IMAD.X R161, R38, 0x1, R145, P5 ;  /* 0x0000000126a17824 */ /* 0x000fe200028e0691 */
[----:B------:R-:W-:Y:S02]  /*7a50*/  SHF.R.S32.HI R38, RZ, 0x1f, R109 ;  /* 0x0000001fff267819 */ /* 0x000fe4000001146d */
[----:B------:R-:W-:-:S02]  /*7a60*/  IADD3 R158, P6, PT, R109, R144, RZ ;  /* 0x000000906d9e7210 */ /* 0x000fc40007fde0ff */
[----:B------:R-:W-:Y:S01]  /*7a70*/  SHF.R.S32.HI R80, RZ, 0x1f, R110 ;  /* 0x0000001fff507819 */ /* 0x000fe2000001146e */
[----:B------:R-:W2:Y:S01]  /*7a80*/  @P4 LDG.E.U8 R198, desc[UR26][R160.64] ;  /* 0x0000001aa0c64981 */ /* 0x000ea2000c1e1100 */
[----:B0-----:R-:W-:Y:S02]  /*7a90*/  IADD3 R162, P5, PT, R110, R144, RZ ;  /* 0x000000906ea27210 */ /* 0x001fe40007fbe0ff */
[C---:B------:R-:W-:Y:S01]  /*7aa0*/  ISETP.GT.AND P3, PT, R55.reuse, 0x2e, PT ;  /* 0x0000002e3700780c */ /* 0x040fe20003f64270 */
[----:B------:R0:W2:Y:S01]  /*7ab0*/  @P2 LDG.E.U8 R193, desc[UR26][R126.64] ;  /* 0x0000001a7ec12981 */ /* 0x0000a2000c1e1100 */
[--C-:B------:R-:W-:Y:S01]  /*7ac0*/  IMAD.X R159, R38, 0x1, R145.reuse, P6 ;  /* 0x00000001269f7824 */ /* 0x100fe200030e0691 */
[C---:B------:R-:W-:Y:S01]  /*7ad0*/  ISETP.GT.AND P4, PT, R55.reuse, 0x30, PT ;  /* 0x000000303700780c */ /* 0x040fe20003f84270 */
[----:B------:R-:W-:Y:S01]  /*7ae0*/  IMAD.X R163, R80, 0x1, R145, P5 ;  /* 0x0000000150a37824 */ /* 0x000fe200028e0691 */
[----:B------:R-:W-:Y:S02]  /*7af0*/  SHF.R.S32.HI R38, RZ, 0x1f, R111 ;  /* 0x0000001fff267819 */ /* 0x000fe4000001146f */
[----:B------:R-:W-:-:S02]  /*7b00*/  ISETP.GT.AND P2, PT, R55, 0x2f, PT ;  /* 0x0000002f3700780c */ /* 0x000fc40003f44270 */
[----:B0-----:R-:W-:Y:S02]  /*7b10*/  IADD3 R126, P5, PT, R111, R144, RZ ;  /* 0x000000906f7e7210 */ /* 0x001fe40007fbe0ff */
[----:B------:R-:W-:-:S03]  /*7b20*/  PRMT R177, RZ, 0x7610, R177 ;  /* 0x00007610ffb17816 */ /* 0x000fc600000000b1 */
[----:B------:R-:W-:Y:S01]  /*7b30*/  IMAD.X R127, R38, 0x1, R145, P5 ;  /* 0x00000001267f7824 */ /* 0x000fe200028e0691 */
[----:B------:R-:W-:Y:S02]  /*7b40*/  PRMT R38, RZ, 0x7610, R38 ;  /* 0x00007610ff267816 */ /* 0x000fe40000000026 */
[----:B------:R-:W-:Y:S01]  /*7b50*/  PRMT R182, RZ, 0x7610, R182 ;  /* 0x00007610ffb67816 */ /* 0x000fe200000000b6 */
[----:B------:R0:W2:Y:S01]  /*7b60*/  @P3 LDG.E.U8 R177, desc[UR26][R158.64] ;  /* 0x0000001a9eb13981 */ /* 0x0000a2000c1e1100 */
[----:B------:R-:W-:Y:S02]  /*7b70*/  ISETP.GT.AND P3, PT, R55, 0x31, PT ;  /* 0x000000313700780c */ /* 0x000fe40003f64270 */
[----:B------:R-:W-:Y:S01]  /*7b80*/  SHF.R.S32.HI R80, RZ, 0x1f, R112 ;  /* 0x0000001fff507819 */ /* 0x000fe20000011470 */
[----:B------:R-:W2:Y:S01]  /*7b90*/  @P4 LDG.E.U8 R38, desc[UR26][R126.64] ;  /* 0x0000001a7e264981 */ /* 0x000ea2000c1e1100 */
[-C--:B------:R-:W-:Y:S02]  /*7ba0*/  IADD3 R160, P6, PT, R112, R144.reuse, RZ ;  /* 0x0000009070a07210 */ /* 0x080fe40007fde0ff */
[----:B------:R-:W-:Y:S01]  /*7bb0*/  SHF.R.S32.HI R146, RZ, 0x1f, R113 ;  /* 0x0000001fff927819 */ /* 0x000fe20000011471 */
[----:B------:R1:W2:Y:S01]  /*7bc0*/  @P2 LDG.E.U8 R182, desc[UR26][R162.64] ;  /* 0x0000001aa2b62981 */ /* 0x0002a2000c1e1100 */
[----:B0-----:R-:W-:-:S02]  /*7bd0*/  IADD3 R158, P5, PT, R113, R144, RZ ;  /* 0x00000090719e7210 */ /* 0x001fc40007fbe0ff */
[C---:B------:R-:W-:Y:S01]  /*7be0*/  ISETP.GT.AND P4, PT, R55.reuse, 0x33, PT ;  /* 0x000000333700780c */ /* 0x040fe20003f84270 */
[--C-:B------:R-:W-:Y:S01]  /*7bf0*/  IMAD.X R161, R80, 0x1, R145.reuse, P6 ;  /* 0x0000000150a17824 */ /* 0x100fe200030e0691 */
[----:B------:R-:W-:Y:S01]  /*7c00*/  ISETP.GT.AND P2, PT, R55, 0x32, PT ;  /* 0x000000323700780c */ /* 0x000fe20003f44270 */
[--C-:B------:R-:W-:Y:S01]  /*7c10*/  IMAD.X R159, R146, 0x1, R145.reuse, P5 ;  /* 0x00000001929f7824 */ /* 0x100fe200028e0691 */
[----:B------:R-:W-:Y:S02]  /*7c20*/  SHF.R.S32.HI R80, RZ, 0x1f, R114 ;  /* 0x0000001fff507819 */ /* 0x000fe40000011472 */
[----:B-1----:R-:W-:Y:S02]  /*7c30*/  IADD3 R162, P5, PT, R114, R144, RZ ;  /* 0x0000009072a27210 */ /* 0x002fe40007fbe0ff */
[----:B------:R-:W-:Y:S02]  /*7c40*/  PRMT R228, RZ, 0x7610, R228 ;  /* 0x00007610ffe47816 */ /* 0x000fe400000000e4 */
[----:B------:R-:W-:Y:S01]  /*7c50*/  PRMT R212, RZ, 0x7610, R212 ;  /* 0x00007610ffd47816 */ /* 0x000fe200000000d4 */
[----:B------:R-:W-:Y:S01]  /*7c60*/  IMAD.X R163, R80, 0x1, R145, P5 ;  /* 0x0000000150a37824 */ /* 0x000fe200028e0691 */
[----:B------:R-:W-:-:S02]  /*7c70*/  PRMT R207, RZ, 0x7610, R207 ;  /* 0x00007610ffcf7816 */ /* 0x000fc400000000cf */
[----:B------:R0:W2:Y:S01]  /*7c80*/  @P3 LDG.E.U8 R228, desc[UR26][R160.64] ;  /* 0x0000001aa0e43981 */ /* 0x0000a2000c1e1100 */
[----:B------:R-:W-:Y:S02]  /*7c90*/  ISETP.GT.AND P3, PT, R55, 0x34, PT ;  /* 0x000000343700780c */ /* 0x000fe40003f64270 */
[----:B------:R-:W-:Y:S01]  /*7ca0*/  SHF.R.S32.HI R80, RZ, 0x1f, R115 ;  /* 0x0000001fff507819 */ /* 0x000fe20000011473 */
[----:B------:R-:W2:Y:S01]  /*7cb0*/  @P4 LDG.E.U8 R212, desc[UR26][R162.64] ;  /* 0x0000001aa2d44981 */ /* 0x000ea2000c1e1100 */
[-C--:B------:R-:W-:Y:S02]  /*7cc0*/  IADD3 R126, P6, PT, R115, R144.reuse, RZ ;  /* 0x00000090737e7210 */ /* 0x080fe40007fde0ff */
[----:B------:R-:W-:Y:S01]  /*7cd0*/  SHF.R.S32.HI R146, RZ, 0x1f, R116 ;  /* 0x0000001fff927819 */ /* 0x000fe20000011474 */
[----:B------:R1:W2:Y:S01]  /*7ce0*/  @P2 LDG.E.U8 R207, desc[UR26][R158.64] ;  /* 0x0000001a9ecf2981 */ /* 0x0002a2000c1e1100 */
[----:B0-----:R-:W-:Y:S02]  /*7cf0*/  IADD3 R160, P5, PT, R116, R144, RZ ;  /* 0x0000009074a07210 */ /* 0x001fe40007fbe0ff */
[C---:B------:R-:W-:Y:S01]  /*7d00*/  ISETP.GT.AND P4, PT, R55.reuse, 0x36, PT ;  /* 0x000000363700780c */ /* 0x040fe20003f84270 */
[--C-:B------:R-:W-:Y:S01]  /*7d10*/  IMAD.X R127, R80, 0x1, R145.reuse, P6 ;  /* 0x00000001507f7824 */ /* 0x100fe200030e0691 */
[----:B------:R-:W-:Y:S01]  /*7d20*/  ISETP.GT.AND P2, PT, R55, 0x35, PT ;  /* 0x000000353700780c */ /* 0x000fe20003f44270 */
[----:B------:R-:W-:Y:S01]  /*7d30*/  IMAD.X R161, R146, 0x1, R145, P5 ;  /* 0x0000000192a17824 */ /* 0x000fe200028e0691 */
[----:B------:R-:W-:-:S02]  /*7d40*/  SHF.R.S32.HI R80, RZ, 0x1f, R117 ;  /* 0x0000001fff507819 */ /* 0x000fc40000011475 */
[-C--:B-1----:R-:W-:Y:S02]  /*7d50*/  IADD3 R158, P5, PT, R117, R144.reuse, RZ ;  /* 0x00000090759e7210 */ /* 0x082fe40007fbe0ff */
[----:B------:R-:W-:Y:S02]  /*7d60*/  PRMT R191, RZ, 0x7610, R191 ;  /* 0x00007610ffbf7816 */ /* 0x000fe400000000bf */
[----:B------:R-:W-:Y:S01]  /*7d70*/  PRMT R175, RZ, 0x7610, R175 ;  /* 0x00007610ffaf7816 */ /* 0x000fe200000000af */
[----:B------:R-:W-:Y:S01]  /*7d80*/  IMAD.X R159, R80, 0x1, R145, P5 ;  /* 0x00000001509f7824 */ /* 0x000fe200028e0691 */
[----:B------:R-:W-:Y:S02]  /*7d90*/  PRMT R196, RZ, 0x7610, R196 ;  /* 0x00007610ffc47816 */ /* 0x000fe400000000c4 */
[----:B------:R0:W2:Y:S01]  /*7da0*/  @P3 LDG.E.U8 R191, desc[UR26][R126.64] ;  /* 0x0000001a7ebf3981 */ /* 0x0000a2000c1e1100 */
[----:B------:R-:W-:Y:S02]  /*7db0*/  ISETP.GT.AND P3, PT, R55, 0x37, PT ;  /* 0x000000373700780c */ /* 0x000fe40003f64270 */
[----:B------:R-:W-:Y:S01]  /*7dc0*/  SHF.R.S32.HI R80, RZ, 0x1f, R118 ;  /* 0x0000001fff507819 */ /* 0x000fe20000011476 */
[----:B------:R-:W2:Y:S01]  /*7dd0*/  @P4 LDG.E.U8 R175, desc[UR26][R158.64] ;  /* 0x0000001a9eaf4981 */ /* 0x000ea2000c1e1100 */
[----:B------:R-:W-:-:S02]  /*7de0*/  IADD3 R162, P6, PT, R118, R144, RZ ;  /* 0x0000009076a27210 */ /* 0x000fc40007fde0ff */
[C---:B------:R-:W-:Y:S01]  /*7df0*/  ISETP.GT.AND P4, PT, R55.reuse, 0x39, PT ;  /* 0x000000393700780c */ /* 0x040fe20003f84270 */
[----:B------:R1:W2:Y:S01]  /*7e00*/  @P2 LDG.E.U8 R196, desc[UR26][R160.64] ;  /* 0x0000001aa0c42981 */ /* 0x0002a2000c1e1100 */
[----:B------:R-:W-:Y:S01]  /*7e10*/  ISETP.GT.AND P2, PT, R55, 0x38, PT ;  /* 0x000000383700780c */ /* 0x000fe20003f44270 */
[----:B------:R-:W-:Y:S01]  /*7e20*/  IMAD.X R163, R80, 0x1, R145, P6 ;  /* 0x0000000150a37824 */ /* 0x000fe200030e0691 */
[----:B------:R-:W-:Y:S02]  /*7e30*/  PRMT R180, RZ, 0x7610, R180 ;  /* 0x00007610ffb47816 */ /* 0x000fe400000000b4 */
[----:B------:R-:W-:Y:S02]  /*7e40*/  SHF.R.S32.HI R146, RZ, 0x1f, R119 ;  /* 0x0000001fff927819 */ /* 0x000fe40000011477 */
[-C--:B0-----:R-:W-:Y:S02]  /*7e50*/  IADD3 R126, P5, PT, R119, R144.reuse, RZ ;  /* 0x00000090777e7210 */ /* 0x081fe40007fbe0ff */
[----:B------:R-:W-:Y:S01]  /*7e60*/  PRMT R226, RZ, 0x7610, R226 ;  /* 0x00007610ffe27816 */ /* 0x000fe200000000e2 */
[----:B------:R-:W2:Y:S01]  /*7e70*/  @P3 LDG.E.U8 R180, desc[UR26][R162.64] ;  /* 0x0000001aa2b43981 */ /* 0x000ea2000c1e1100 */
[----:B-1----:R-:W-:Y:S01]  /*7e80*/  IADD3 R160, P6, PT, R120, R144, RZ ;  /* 0x0000009078a07210 */ /* 0x002fe20007fde0ff */
[----:B------:R-:W-:Y:S01]  /*7e90*/  IMAD.X R127, R146, 0x1, R145, P5 ;  /* 0x00000001927f7824 */ /* 0x000fe200028e0691 */
[----:B------:R-:W-:-:S03]  /*7ea0*/  PRMT R242, RZ, 0x7610, R242 ;  /* 0x00007610fff27816 */ /* 0x000fc600000000f2 */
[--C-:B------:R-:W-:Y:S01]  /*7eb0*/  IMAD.X R161, R121, 0x1, R145.reuse, P6 ;  /* 0x0000000179a17824 */ /* 0x100fe200030e0691 */
[C---:B------:R-:W-:Y:S02]  /*7ec0*/  ISETP.GT.AND P3, PT, R55.reuse, 0x3a, PT ;  /* 0x0000003a3700780c */ /* 0x040fe40003f64270 */
[----:B------:R-:W-:Y:S01]  /*7ed0*/  IADD3 R158, P5, PT, R122, R144, RZ ;  /* 0x000000907a9e7210 */ /* 0x000fe20007fbe0ff */
[----:B------:R0:W2:Y:S04]  /*7ee0*/  @P2 LDG.E.U8 R242, desc[UR26][R126.64] ;  /* 0x0000001a7ef22981 */ /* 0x0000a8000c1e1100 */
[----:B------:R1:W2:Y:S01]  /*7ef0*/  @P4 LDG.E.U8 R226, desc[UR26][R160.64] ;  /* 0x0000001aa0e24981 */ /* 0x0002a2000c1e1100 */
[----:B------:R-:W-:Y:S01]  /*7f00*/  ISETP.GT.AND P4, PT, R55, 0x3c, PT ;  /* 0x0000003c3700780c */ /* 0x000fe20003f84270 */
[----:B------:R-:W-:Y:S01]  /*7f10*/  IMAD.X R159, R123, 0x1, R145, P5 ;  /* 0x000000017b9f7824 */ /* 0x000fe200028e0691 */
[----:B------:R-:W-:-:S02]  /*7f20*/  PRMT R205, RZ, 0x7610, R205 ;  /* 0x00007610ffcd7816 */ /* 0x000fc400000000cd */
[-C--:B0-----:R-:W-:Y:S02]  /*7f30*/  IADD3 R126, P5, PT, R124, R144.reuse, RZ ;  /* 0x000000907c7e7210 */ /* 0x081fe40007fbe0ff */
[----:B------:R-:W-:Y:S02]  /*7f40*/  PRMT R189, RZ, 0x7610, R189 ;  /* 0x00007610ffbd7816 */ /* 0x000fe400000000bd */
[----:B------:R0:W2:Y:S01]  /*7f50*/  @P3 LDG.E.U8 R205, desc[UR26][R158.64] ;  /* 0x0000001a9ecd3981 */ /* 0x0000a2000c1e1100 */
[-C--:B------:R-:W-:Y:S01]  /*7f60*/  IADD3 R162, P6, PT, R125, R144.reuse, RZ ;  /* 0x000000907da27210 */ /* 0x080fe20007fde0ff */
[--C-:B------:R-:W-:Y:S01]  /*7f70*/  IMAD.X R127, R129, 0x1, R145.reuse, P5 ;  /* 0x00000001817f7824 */ /* 0x100fe200028e0691 */
[-C--:B------:R-:W-:Y:S02]  /*7f80*/  IADD3 RZ, P5, PT, R133, R144.reuse, RZ ;  /* 0x0000009085ff7210 */ /* 0x080fe40007fbe0ff */
[----:B------:R-:W-:Y:S01]  /*7f90*/  ISETP.GT.AND P3, PT, R55, 0x3d, PT ;  /* 0x0000003d3700780c */ /* 0x000fe20003f64270 */
[----:B------:R-:W-:Y:S01]  /*7fa0*/  IMAD.X R163, R130, 0x1, R145, P6 ;  /* 0x0000000182a37824 */ /* 0x000fe200030e0691 */
[----:B------:R3:W2:Y:S01]  /*7fb0*/  @P4 LDG.E.U8 R189, desc[UR26][R126.64] ;  /* 0x0000001a7ebd4981 */ /* 0x0006a2000c1e1100 */
[----:B-1----:R-:W-:-:S02]  /*7fc0*/  IADD3 R160, P6, PT, R131, R144, RZ ;  /* 0x0000009083a07210 */ /* 0x002fc40007fde0ff */
[----:B------:R-:W-:Y:S01]  /*7fd0*/  ISETP.GT.AND P4, PT, R55, 0x3f, PT ;  /* 0x0000003f3700780c */ /* 0x000fe20003f84270 */
[--C-:B0-----:R-:W-:Y:S01]  /*7fe0*/  IMAD.X R159, R134, 0x1, R145.reuse, P5 ;  /* 0x00000001869f7824 */ /* 0x101fe200028e0691 */
[C---:B------:R-:W-:Y:S01]  /*7ff0*/  IADD3 RZ, P5, PT, R135.reuse, R144, RZ ;  /* 0x0000009087ff7210 */ /* 0x040fe20007fbe0ff */
[--C-:B------:R-:W-:Y:S01]  /*8000*/  IMAD.X R161, R132, 0x1, R145.reuse, P6 ;  /* 0x0000000184a17824 */ /* 0x100fe200030e0691 */
[----:B------:R-:W-:Y:S01]  /*8010*/  PRMT R194, RZ, 0x7610, R194 ;  /* 0x00007610ffc27816 */ /* 0x000fe200000000c2 */
[----:B------:R-:W-:Y:S01]  /*8020*/  USHF.R.S32.HI UR8, URZ, 0x1f, UR15 ;  /* 0x0000001fff087899 */ /* 0x000fe2000801140f */
[----:B------:R-:W-:Y:S01]  /*8030*/  PRMT R178, RZ, 0x7610, R178 ;  /* 0x00007610ffb27816 */ /* 0x000fe200000000b2 */
[----:B---3--:R-:W-:Y:S01]  /*8040*/  IMAD.X R127, R136, 0x1, R145, P5 ;  /* 0x00000001887f7824 */ /* 0x008fe200028e0691 */
[----:B------:R-:W-:Y:S01]  /*8050*/  IADD3 R6, P5, PT, R6, UR15, RZ ;  /* 0x0000000f06067c10 */ /* 0x000fe2000ffbe0ff */
[----:B------:R-:W-:Y:S01]  /*8060*/  IMAD.IADD R126, R135, 0x1, R144 ;  /* 0x00000001877e7824 */ /* 0x000fe200078e0290 */
[----:B------:R-:W3:Y:S01]  /*8070*/  @P3 LDG.E.U8 R194, desc[UR26][R160.64] ;  /* 0x0000001aa0c23981 */ /* 0x000ee2000c1e1100 */
[----:B------:R-:W-:-:S02]  /*8080*/  ISETP.GT.AND P3, PT, R55, RZ, PT ;  /* 0x000000ff3700720c */ /* 0x000fc40003f64270 */
[----:B------:R-:W-:Y:S01]  /*8090*/  IADD3.X R7, PT, PT, R7, UR8, RZ, P5, !PT ;  /* 0x0000000807077c10 */ /* 0x000fe2000affe4ff */
[----:B------:R0:W2:Y:S01]  /*80a0*/  @P4 LDG.E.U8 R178, desc[UR26][R126.64] ;  /* 0x0000001a7eb24981 */ /* 0x0000a2000c1e1100 */
[----:B------:R-:W-:Y:S02]  /*80b0*/  IADD3 R22, P5, PT, R22, UR15, RZ ;  /* 0x0000000f16167c10 */ /* 0x000fe4000ffbe0ff */
[----:B------:R-:W-:Y:S02]  /*80c0*/  IADD3 R14, P4, PT, R14, UR15, RZ ;  /* 0x0000000f0e0e7c10 */ /* 0x000fe4000ff9e0ff */
[----:B------:R-:W-:Y:S02]  /*80d0*/  ISETP.GT.AND P2, PT, R55, 0x3b, PT ;  /* 0x0000003b3700780c */ /* 0x000fe40003f44270 */
[----:B------:R-:W-:Y:S02]  /*80e0*/  IADD3.X R23, PT, PT, R23, UR8, RZ, P5, !PT ;  /* 0x0000000817177c10 */ /* 0x000fe4000affe4ff */
[----:B------:R-:W-:-:S02]  /*80f0*/  PRMT R80, RZ, 0x7610, R80 ;  /* 0x00007610ff507816 */ /* 0x000fc40000000050 */
[----:B------:R-:W-:Y:S02]  /*8100*/  IADD3.X R15, PT, PT, R15, UR8, RZ, P4, !PT ;  /* 0x000000080f0f7c10 */ /* 0x000fe4000a7fe4ff */
[----:B------:R-:W-:Y:S02]  /*8110*/  IADD3 R50, P5, PT, R50, UR15, RZ ;  /* 0x0000000f32327c10 */ /* 0x000fe4000ffbe0ff */
[----:B------:R-:W-:Y:S01]  /*8120*/  IADD3 R30, P4, PT, R30, UR15, RZ ;  /* 0x0000000f1e1e7c10 */ /* 0x000fe2000ff9e0ff */
[----:B------:R-:W2:Y:S01]  /*8130*/  @P3 LDG.E.U8 R80, desc[UR26][R144.64] ;  /* 0x0000001a90503981 */ /* 0x000ea2000c1e1100 */
[----:B------:R-:W-:Y:S02]  /*8140*/  PRMT R210, RZ, 0x7610, R210 ;  /* 0x00007610ffd27816 */ /* 0x000fe400000000d2 */
[----:B------:R-:W-:Y:S02]  /*8150*/  IADD3.X R51, PT, PT, R51, UR8, RZ, P5, !PT ;  /* 0x0000000833337c10 */ /* 0x000fe4000affe4ff */
[----:B------:R-:W-:-:S02]  /*8160*/  IADD3.X R31, PT, PT, R31, UR8, RZ, P4, !PT ;  /* 0x000000081f1f7c10 */ /* 0x000fc4000a7fe4ff */
[----:B------:R-:W-:Y:S01]  /*8170*/  IADD3 R8, P5, PT, R8, UR15, RZ ;  /* 0x0000000f08087c10 */ /* 0x000fe2000ffbe0ff */
[----:B------:R-:W3:Y:S01]  /*8180*/  @P2 LDG.E.U8 R210, desc[UR26][R162.64] ;  /* 0x0000001aa2d22981 */ /* 0x000ee2000c1e1100 */
[----:B------:R-:W-:Y:S02]  /*8190*/  IADD3 R60, P4, PT, R60, UR15, RZ ;  /* 0x0000000f3c3c7c10 */ /* 0x000fe4000ff9e0ff */
[----:B------:R-:W-:Y:S02]  /*81a0*/  IADD3 R40, P3, PT, R40, UR15, RZ ;  /* 0x0000000f28287c10 */ /* 0x000fe4000ff7e0ff */
[----:B------:R-:W-:Y:S02]  /*81b0*/  IADD3.X R9, PT, PT, R9, UR8, RZ, P5, !PT ;  /* 0x0000000809097c10 */ /* 0x000fe4000affe4ff */
[----:B------:R-:W-:Y:S02]  /*81c0*/  IADD3.X R61, PT, PT, R61, UR8, RZ, P4, !PT ;  /* 0x000000083d3d7c10 */ /* 0x000fe4000a7fe4ff */
[----:B------:R-:W-:-:S02]  /*81d0*/  IADD3 R32, P5, PT, R32, UR15, RZ ;  /* 0x0000000f20207c10 */ /* 0x000fc4000ffbe0ff */
[----:B------:R-:W-:Y:S02]  /*81e0*/  ISETP.GT.AND P2, PT, R55, 0x3e, PT ;  /* 0x0000003e3700780c */ /* 0x000fe40003f44270 */
[----:B------:R-:W-:Y:S02]  /*81f0*/  IADD3.X R41, PT, PT, R41, UR8, RZ, P3, !PT ;  /* 0x0000000829297c10 */ /* 0x000fe40009ffe4ff */
[----:B------:R-:W-:Y:S02]  /*8200*/  IADD3 R16, P4, PT, R16, UR15, RZ ;  /* 0x0000000f10107c10 */ /* 0x000fe4000ff9e0ff */
[----:B------:R-:W-:Y:S02]  /*8210*/  IADD3 R70, P3, PT, R70, UR15, RZ ;  /* 0x0000000f46467c10 */ /* 0x000fe4000ff7e0ff */
[----:B------:R-:W-:Y:S02]  /*8220*/  IADD3.X R33, PT, PT, R33, UR8, RZ, P5, !PT ;  /* 0x0000000821217c10 */ /* 0x000fe4000affe4ff */
[----:B------:R-:W-:-:S02]  /*8230*/  IADD3.X R17, PT, PT, R17, UR8, RZ, P4, !PT ;  /* 0x0000000811117c10 */ /* 0x000fc4000a7fe4ff */
[----:B------:R-:W-:Y:S02]  /*8240*/  IADD3 R10, P5, PT, R10, UR15, RZ ;  /* 0x0000000f0a0a7c10 */ /* 0x000fe4000ffbe0ff */
[----:B------:R-:W-:Y:S02]  /*8250*/  IADD3.X R71, PT, PT, R71, UR8, RZ, P3, !PT ;  /* 0x0000000847477c10 */ /* 0x000fe40009ffe4ff */
[----:B------:R-:W-:Y:S02]  /*8260*/  IADD3 R42, P4, PT, R42, UR15, RZ ;  /* 0x0000000f2a2a7c10 */ /* 0x000fe4000ff9e0ff */
[----:B------:R-:W-:Y:S01]  /*8270*/  IADD3 R24, P3, PT, R24, UR15, RZ ;  /* 0x0000000f18187c10 */ /* 0x000fe2000ff7e0ff */
[----:B------:R-:W-:Y:S01]  /*8280*/  IMAD.IADD R158, R133, 0x1, R144 ;  /* 0x00000001859e7824 */ /* 0x000fe200078e0290 */
[----:B------:R-:W-:Y:S02]  /*8290*/  PRMT R173, RZ, 0x7610, R173 ;  /* 0x00007610ffad7816 */ /* 0x000fe400000000ad */
[----:B------:R-:W-:-:S02]  /*82a0*/  IADD3.X R11, PT, PT, R11, UR8, RZ, P5, !PT ;  /* 0x000000080b0b7c10 */ /* 0x000fc4000affe4ff */
[----:B------:R-:W-:Y:S02]  /*82b0*/  IADD3.X R43, PT, PT, R43, UR8, RZ, P4, !PT ;  /* 0x000000082b2b7c10 */ /* 0x000fe4000a7fe4ff */
[----:B------:R-:W-:Y:S01]  /*82c0*/  IADD3 R18, P5, PT, R18, UR15, RZ ;  /* 0x0000000f12127c10 */ /* 0x000fe2000ffbe0ff */
[----:B------:R-:W3:Y:S01]  /*82d0*/  @P2 LDG.E.U8 R173, desc[UR26][R158.64] ;  /* 0x0000001a9ead2981 */ /* 0x000ee2000c1e1100 */
[----:B------:R-:W-:Y:S02]  /*82e0*/  IADD3.X R25, PT, PT, R25, UR8, RZ, P3, !PT ;  /* 0x0000000819197c10 */ /* 0x000fe40009ffe4ff */
[----:B------:R-:W-:Y:S01]  /*82f0*/  IADD3 R62, P4, PT, R62, UR15, RZ ;  /* 0x0000000f3e3e7c10 */ /* 0x000fe2000ff9e0ff */
[----:B------:R-:W-:Y:S01]  /*8300*/  BAR.SYNC.DEFER_BLOCKING 0x0 ;  /* 0x0000000000007b1d */ /* 0x000fe20000010000 */
[----:B------:R-:W-:Y:S02]  /*8310*/  IADD3 R52, P3, PT, R52, UR15, RZ ;  /* 0x0000000f34347c10 */ /* 0x000fe4000ff7e0ff */
[----:B------:R-:W-:-:S02]  /*8320*/  IADD3.X R19, PT, PT, R19, UR8, RZ, P5, !PT ;  /* 0x0000000813137c10 */ /* 0x000fc4000affe4ff */
[----:B------:R-:W-:Y:S02]  /*8330*/  IADD3.X R63, PT, PT, R63, UR8, RZ, P4, !PT ;  /* 0x000000083f3f7c10 */ /* 0x000fe4000a7fe4ff */
[----:B------:R-:W-:Y:S02]  /*8340*/  IADD3 R46, P5, PT, R46, UR15, RZ ;  /* 0x0000000f2e2e7c10 */ /* 0x000fe4000ffbe0ff */
[----:B------:R-:W-:Y:S02]  /*8350*/  IADD3.X R53, PT, PT, R53, UR8, RZ, P3, !PT ;  /* 0x0000000835357c10 */ /* 0x000fe40009ffe4ff */
[----:B------:R-:W-:Y:S02]  /*8360*/  IADD3 R26, P4, PT, R26, UR15, RZ ;  /* 0x0000000f1a1a7c10 */ /* 0x000fe4000ff9e0ff */
[----:B------:R-:W-:Y:S02]  /*8370*/  IADD3 R72, P3, PT, R72, UR15, RZ ;  /* 0x0000000f48487c10 */ /* 0x000fe4000ff7e0ff */
[----:B------:R-:W-:-:S02]  /*8380*/  IADD3.X R47, PT, PT, R47, UR8, RZ, P5, !PT ;  /* 0x000000082f2f7c10 */ /* 0x000fc4000affe4ff */
[----:B------:R-:W-:Y:S02]  /*8390*/  IADD3.X R27, PT, PT, R27, UR8, RZ, P4, !PT ;  /* 0x000000081b1b7c10 */ /* 0x000fe4000a7fe4ff */
[----:B------:R-:W-:Y:S02]  /*83a0*/  IADD3 R12, P5, PT, R12, UR15, RZ ;  /* 0x0000000f0c0c7c10 */ /* 0x000fe4000ffbe0ff */
[----:B------:R-:W-:Y:S02]  /*83b0*/  ISETP.GE.AND P2, PT, R4, R55, PT ;  /* 0x000000370400720c */ /* 0x000fe40003f46270 */
[----:B------:R-:W-:Y:S02]  /*83c0*/  IADD3.X R73, PT, PT, R73, UR8, RZ, P3, !PT ;  /* 0x0000000849497c10 */ /* 0x000fe40009ffe4ff */
[----:B------:R-:W-:Y:S02]  /*83d0*/  IADD3 R56, P4, PT, R56, UR15, RZ ;  /* 0x0000000f38387c10 */ /* 0x000fe4000ff9e0ff */
[----:B------:R-:W-:-:S02]  /*83e0*/  IADD3 R36, P3, PT, R36, UR15, RZ ;  /* 0x0000000f24247c10 */ /* 0x000fc4000ff7e0ff */
[----:B------:R-:W-:Y:S02]  /*83f0*/  IADD3.X R13, PT, PT, R13, UR8, RZ, P5, !PT ;  /* 0x000000080d0d7c10 */ /* 0x000fe4000affe4ff */
[----:B------:R-:W-:Y:S02]  /*8400*/  IADD3.X R57, PT, PT, R57, UR8, RZ, P4, !PT ;  /* 0x0000000839397c10 */ /* 0x000fe4000a7fe4ff */
[----:B------:R-:W-:Y:S02]  /*8410*/  IADD3 R244, P5, PT, R244, UR15, RZ ;  /* 0x0000000ff4f47c10 */ /* 0x000fe4000ffbe0ff */
[----:B------:R-:W-:Y:S02]  /*8420*/  IADD3.X R37, PT, PT, R37, UR8, RZ, P3, !PT ;  /* 0x0000000825257c10 */ /* 0x000fe40009ffe4ff */
[----:B------:R-:W-:Y:S02]  /*8430*/  IADD3 R20, P4, PT, R20, UR15, RZ ;  /* 0x0000000f14147c10 */ /* 0x000fe4000ff9e0ff */
[----:B------:R-:W-:-:S02]  /*8440*/  IADD3 R66, P3, PT, R66, UR15, RZ ;  /* 0x0000000f42427c10 */ /* 0x000fc4000ff7e0ff */
[----:B------:R-:W-:Y:S02]  /*8450*/  IADD3.X R157, PT, PT, R157, UR8, RZ, P5, !PT ;  /* 0x000000089d9d7c10 */ /* 0x000fe4000affe4ff */
[----:B------:R-:W-:Y:S02]  /*8460*/  IADD3.X R21, PT, PT, R21, UR8, RZ, P4, !PT ;  /* 0x0000000815157c10 */ /* 0x000fe4000a7fe4ff */
[----:B------:R-:W-:Y:S02]  /*8470*/  IADD3.X R67, PT, PT, R67, UR8, RZ, P3, !PT ;  /* 0x0000000843437c10 */ /* 0x000fe40009ffe4ff */
[----:B------:R-:W-:Y:S02]  /*8480*/  IADD3 R48, P4, PT, R48, UR15, RZ ;  /* 0x0000000f30307c10 */ /* 0x000fe4000ff9e0ff */
[----:B------:R-:W-:Y:S01]  /*8490*/  IADD3 R76, P3, PT, R76, UR15, RZ ;  /* 0x0000000f4c4c7c10 */ /* 0x000fe2000ff7e0ff */
[----:B0-----:R-:W-:Y:S01]  /*84a0*/  @!P2 IMAD.MOV.U32 R126, RZ, RZ, R244 ;  /* 0x000000ffff7ea224 */ /* 0x001fe200078e00f4 */
[----:B------:R-:W-:Y:S01]  /*84b0*/  PRMT R250, RZ, 0x7610, R250 ;  /* 0x00007610fffa7816 */ /* 0x000fe200000000fa */
[----:B------:R-:W-:Y:S01]  /*84c0*/  @!P2 IMAD.MOV.U32 R127, RZ, RZ, R157 ;  /* 0x000000ffff7fa224 */ /* 0x000fe200078e009d */
[----:B------:R-:W-:-:S02]  /*84d0*/  IADD3.X R155, PT, PT, R155, UR8, RZ, P4, !PT ;  /* 0x000000089b9b7c10 */ /* 0x000fc4000a7fe4ff */
[----:B------:R-:W-:Y:S02]  /*84e0*/  IADD3.X R77, PT, PT, R77, UR8, RZ, P3, !PT ;  /* 0x000000084d4d7c10 */ /* 0x000fe40009ffe4ff */
[----:B------:R-:W-:Y:S01]  /*84f0*/  IADD3 R28, P3, PT, R28, UR15, RZ ;  /* 0x0000000f1c1c7c10 */ /* 0x000fe2000ff7e0ff */
[----:B------:R0:W3:Y:S01]  /*8500*/  @!P2 LDG.E.U8 R250, desc[UR26][R126.64] ;  /* 0x0000001a7efaa981 */ /* 0x0000e2000c1e1100 */
[----:B------:R-:W-:Y:S02]  /*8510*/  PRMT R252, RZ, 0x7610, R252 ;  /* 0x00007610fffc7816 */ /* 0x000fe400000000fc */
[----:B------:R-:W-:Y:S02]  /*8520*/  IADD3.X R153, PT, PT, R153, UR8, RZ, P3, !PT ;  /* 0x0000000899997c10 */ /* 0x000fe40009ffe4ff */
[----:B------:R-:W-:Y:S01]  /*8530*/  IADD3 R54, P5, PT, R54, UR15, RZ ;  /* 0x0000000f36367c10 */ /* 0x000fe2000ffbe0ff */
[----:B0-----:R-:W-:Y:S02]  /*8540*/  @!P2 IMAD.MOV.U32 R126, RZ, RZ, R48 ;  /* 0x000000ffff7ea224 */ /* 0x001fe400078e0030 */
[----:B------:R-:W-:Y:S01]  /*8550*/  @!P2 IMAD.MOV.U32 R127, RZ, RZ, R155 ;  /* 0x000000ffff7fa224 */ /* 0x000fe200078e009b */
[----:B------:R-:W-:-:S02]  /*8560*/  PRMT R223, RZ, 0x7610, R223 ;  /* 0x00007610ffdf7816 */ /* 0x000fc400000000df */
[----:B------:R-:W-:Y:S02]  /*8570*/  IADD3.X R151, PT, PT, R151, UR8, RZ, P5, !PT ;  /* 0x0000000897977c10 */ /* 0x000fe4000affe4ff */
[----:B------:R0:W3:Y:S01]  /*8580*/  @!P2 LDG.E.U8 R252, desc[UR26][R126.64] ;  /* 0x0000001a7efca981 */ /* 0x0000e2000c1e1100 */
[----:B------:R-:W-:Y:S02]  /*8590*/  IADD3 R78, P4, PT, R78, UR15, RZ ;  /* 0x0000000f4e4e7c10 */ /* 0x000fe4000ff9e0ff */
[----:B------:R-:W-:Y:S01]  /*85a0*/  PRMT R225, RZ, 0x7610, R225 ;  /* 0x00007610ffe17816 */ /* 0x000fe200000000e1 */
[----:B0-----:R-:W-:Y:S02]  /*85b0*/  @!P2 IMAD.MOV.U32 R126, RZ, RZ, R28 ;  /* 0x000000ffff7ea224 */ /* 0x001fe400078e001c */
[----:B------:R-:W-:Y:S01]  /*85c0*/  @!P2 IMAD.MOV.U32 R127, RZ, RZ, R153 ;  /* 0x000000ffff7fa224 */ /* 0x000fe200078e0099 */
[----:B------:R-:W-:-:S04]  /*85d0*/  IADD3.X R149, PT, PT, R149, UR8, RZ, P4, !PT ;  /* 0x0000000895957c10 */ /* 0x000fc8000a7fe4ff */
[----:B------:R0:W5:Y:S01]  /*85e0*/  @!P2 LDG.E.U8 R223, desc[UR26][R126.64] ;  /* 0x0000001a7edfa981 */ /* 0x000162000c1e1100 */
[----:B------:R-:W-:Y:S02]  /*85f0*/  IADD3 R58, P3, PT, R58, UR15, RZ ;  /* 0x0000000f3a3a7c10 */ /* 0x000fe4000ff7e0ff */
[----:B------:R-:W-:Y:S01]  /*8600*/  PRMT R227, RZ, 0x7610, R227 ;  /* 0x00007610ffe37816 */ /* 0x000fe200000000e3 */
[----:B0-----:R-:W-:Y:S02]  /*8610*/  @!P2 IMAD.MOV.U32 R126, RZ, RZ, R54 ;  /* 0x000000ffff7ea224 */ /* 0x001fe400078e0036 */
[----:B------:R-:W-:Y:S01]  /*8620*/  @!P2 IMAD.MOV.U32 R127, RZ, RZ, R151 ;  /* 0x000000ffff7fa224 */ /* 0x000fe200078e0097 */
[----:B------:R-:W-:-:S04]  /*8630*/  IADD3.X R147, PT, PT, R147, UR8, RZ, P3, !PT ;  /* 0x0000000893937c10 */ /* 0x000fc80009ffe4ff */
[----:B------:R0:W5:Y:S01]  /*8640*/  @!P2 LDG.E.U8 R225, desc[UR26][R126.64] ;  /* 0x0000001a7ee1a981 */ /* 0x000162000c1e1100 */
[----:B------:R-:W-:Y:S02]  /*8650*/  PRMT R176, RZ, 0x7610, R176 ;  /* 0x00007610ffb07816 */ /* 0x000fe400000000b0 */
[----:B------:R-:W-:Y:S02]  /*8660*/  PRMT R174, RZ, 0x7610, R174 ;  /* 0x00007610ffae7816 */ /* 0x000fe400000000ae */
[----:B------:R-:W-:Y:S02]  /*8670*/  PRMT R172, RZ, 0x7610, R172 ;  /* 0x00007610ffac7816 */ /* 0x000fe400000000ac */
[----:B------:R-:W-:Y:S01]  /*8680*/  PRMT R170, RZ, 0x7610, R170 ;  /* 0x00007610ffaa7816 */ /* 0x000fe200000000aa */
[----:B------:R-:W5:Y:S01]  /*8690*/  @!P2 LDG.E.U8 R176, desc[UR26][R6.64] ;  /* 0x0000001a06b0a981 */ /* 0x000f62000c1e1100 */
[----:B0-----:R-:W-:Y:S02]  /*86a0*/  @!P2 IMAD.MOV.U32 R126, RZ, RZ, R78 ;  /* 0x000000ffff7ea224 */ /* 0x001fe400078e004e */
[----:B------:R-:W-:Y:S01]  /*86b0*/  @!P2 IMAD.MOV.U32 R127, RZ, RZ, R149 ;  /* 0x000000ffff7fa224 */ /* 0x000fe200078e0095 */
[----:B------:R-:W-:Y:S01]  /*86c0*/  PRMT R168, RZ, 0x7610, R168 ;  /* 0x00007610ffa87816 */ /* 0x000fe200000000a8 */
[----:B------:R-:W5:Y:S01]  /*86d0*/  @!P2 LDG.E.U8 R174, desc[UR26][R14.64] ;  /* 0x0000001a0eaea981 */ /* 0x000f62000c1e1100 */
[----:B------:R-:W-:-:S02]  /*86e0*/  PRMT R166, RZ, 0x7610, R166 ;  /* 0x00007610ffa67816 */ /* 0x000fc400000000a6 */
[----:B------:R-:W-:Y:S01]  /*86f0*/  PRMT R164, RZ, 0x7610, R164 ;  /* 0x00007610ffa47816 */ /* 0x000fe200000000a4 */
[----:B------:R0:W5:Y:S01]  /*8700*/  @!P2 LDG.E.U8 R227, desc[UR26][R126.64] ;  /* 0x0000001a7ee3a981 */ /* 0x000162000c1e1100 */
[----:B------:R-:W-:Y:S02]  /*8710*/  PRMT R162, RZ, 0x7610, R162 ;  /* 0x00007610ffa27816 */ /* 0x000fe400000000a2 */
[----:B------:R-:W-:Y:S01]  /*8720*/  PRMT R160, RZ, 0x7610, R160 ;  /* 0x00007610ffa07816 */ /* 0x000fe200000000a0 */
[----:B------:R-:W5:Y:S01]  /*8730*/  @!P2 LDG.E.U8 R172, desc[UR26][R22.64] ;  /* 0x0000001a16aca981 */ /* 0x000f62000c1e1100 */
[----:B------:R-:W-:Y:S02]  /*8740*/  PRMT R158, RZ, 0x7610, R158 ;  /* 0x00007610ff9e7816 */ /* 0x000fe4000000009e */
[----:B------:R-:W-:Y:S01]  /*8750*/  PRMT R156, RZ, 0x7610, R156 ;  /* 0x00007610ff9c7816 */ /* 0x000fe2000000009c */
[----:B------:R-:W5:Y:S01]  /*8760*/  @!P2 LDG.E.U8 R170, desc[UR26][R30.64] ;  /* 0x0000001a1eaaa981 */ /* 0x000f62000c1e1100 */
        /* <DEDUP_REMOVED lines=12> */
[----:B------:R-:W-:Y:S01]  /*8830*/  PRMT R221, RZ, 0x7610, R221 ;  /* 0x00007610ffdd7816 */ /* 0x000fe200000000dd */
[----:B0-----:R-:W-:Y:S01]  /*8840*/  @!P2 IMAD.MOV.U32 R126, RZ, RZ, R58 ;  /* 0x000000ffff7ea224 */ /* 0x001fe200078e003a */
[----:B------:R-:W-:Y:S01]  /*8850*/  PRMT R248, RZ, 0x7610, R248 ;  /* 0x00007610fff87816 */ /* 0x000fe200000000f8 */
[----:B------:R-:W-:Y:S01]  /*8860*/  @!P2 IMAD.MOV.U32 R127, RZ, RZ, R147 ;  /* 0x000000ffff7fa224 */ /* 0x000fe200078e0093 */
[----:B------:R-:W-:Y:S01]  /*8870*/  PRMT R246, RZ, 0x7610, R246 ;  /* 0x00007610fff67816 */ /* 0x000fe200000000f6 */
[----:B------:R-:W5:Y:S01]  /*8880*/  @!P2 LDG.E.U8 R168, desc[UR26][R40.64] ;  /* 0x0000001a28a8a981 */ /* 0x000f62000c1e1100 */
[----:B------:R-:W-:-:S03]  /*8890*/  PRMT R229, RZ, 0x7610, R229 ;  /* 0x00007610ffe57816 */ /* 0x000fc600000000e5 */
[----:B------:R-:W5:Y:S04]  /*88a0*/  @!P2 LDG.E.U8 R166, desc[UR26][R50.64] ;  /* 0x0000001a32a6a981 */ /* 0x000f68000c1e1100 */
        /* <DEDUP_REMOVED lines=21> */
[----:B--2---:R0:W-:Y:S04]  /*8a00*/  STS.U8 [R3+UR13+0x2000], R80 ;  /* 0x0020005003007988 */ /* 0x0041e8000800000d */
        /* <DEDUP_REMOVED lines=15> */
[----:B----4-:R0:W-:Y:S04]  /*8b00*/  STS.U8 [R138+UR13+0x2100], R219 ;  /* 0x002100db8a007988 */ /* 0x0101e8000800000d */
        /* <DEDUP_REMOVED lines=14> */
[----:B---3--:R0:W-:Y:S04]  /*8bf0*/  STS.U8 [R139+UR13+0x3d80], R210 ;  /* 0x003d80d28b007988 */ /* 0x0081e8000800000d */
[----:B-----5:R0:W-:Y:S04]  /*8c00*/  STS.U8 [R140+UR13+0x2200], R203 ;  /* 0x002200cb8c007988 */ /* 0x0201e8000800000d */
        /* <DEDUP_REMOVED lines=63> */
[----:B------:R1:W-:Y:S06]  /*9000*/  MEMBAR.ALL.CTA ;  /* 0x0000000000007992 */ /* 0x0003ec0000008000 */
[----:B-1----:R-:W1:Y:S01]  /*9010*/  FENCE.VIEW.ASYNC.S ;  /* 0x00000000000073c6 */ /* 0x002e620000000000 */
[----:B------:R-:W-:Y:S01]  /*9020*/  ULEA UR10, UR28, UR13, 0x3 ;  /* 0x0000000d1c0a7291 */ /* 0x000fe2000f8e18ff */
[----:B------:R-:W-:-:S03]  /*9030*/  UMOV UR8, UR9 ;  /* 0x0000000900087c82 */ /* 0x000fc60008000000 */
[----:B------:R-:W-:Y:S01]  /*9040*/  UIADD3 UR10, UPT, UPT, UR10, 0x6000, URZ ;  /* 0x000060000a0a7890 */ /* 0x000fe2000fffe0ff */
[----:B-1----:R-:W-:Y:S06]  /*9050*/  BAR.SYNC.DEFER_BLOCKING 0x0 ;  /* 0x0000000000007b1d */ /* 0x002fec0000010000 */
[----:B0-----:R-:W-:Y:S05]  /*9060*/  @P0 BRA `(.L_x_9) ;  /* 0x0000000000380947 */ /* 0x001fea0003800000 */
[----:B------:R-:W-:Y:S01]  /*9070*/  UMOV UR20, UR4 ;  /* 0x0000000400147c82 */ /* 0x000fe20008000000 */
[----:B------:R-:W-:Y:S01]  /*9080*/  UMOV UR21, 0x40004040 ;  /* 0x4000404000157882 */ /* 0x000fe20000000000 */
[----:B------:R-:W-:Y:S01]  /*9090*/  UMOV UR22, UR6 ;  /* 0x0000000600167c82 */ /* 0x000fe20008000000 */
[----:B------:R-:W-:Y:S01]  /*90a0*/  UMOV UR23, 0x80004020 ;  /* 0x8000402000177882 */ /* 0x000fe20000000000 */
[----:B------:R-:W-:Y:S01]  /*90b0*/  UMOV UR24, 0x0 ;  /* 0x0000000000187882 */ /* 0x000fe20000000000 */
[----:B------:R-:W-:Y:S01]  /*90c0*/  UMOV UR25, 0x8108490 ;  /* 0x0810849000197882 */ /* 0x000fe20000000000 */
[----:B------:R-:W-:Y:S01]  /*90d0*/  UMOV UR11, URZ ;  /* 0x000000ff000b7c82 */ /* 0x000fe20008000000 */
[----:B------:R-:W-:Y:S01]  /*90e0*/  UMOV UR34, 0x0 ;  /* 0x0000000000227882 */ /* 0x000fe20000000000 */
[----:B------:R-:W-:Y:S01]  /*90f0*/  UMOV UR35, 0x8108490 ;  /* 0x0810849000237882 */ /* 0x000fe20000000000 */
[----:B------:R0:W-:Y:S01]  /*9100*/  UTCQMMA gdesc[UR20], gdesc[UR22], tmem[UR12], tmem[UR24], idesc[UR25], UPT ;  /* 0x00ff1816140075ea */ /* 0x0001e2000b80030c */
[----:B------:R-:W-:Y:S01]  /*9110*/  UMOV UR9, UR10 ;  /* 0x0000000a00097c82 */ /* 0x000fe20008000000 */
[----:B------:R0:W-:Y:S01]  /*9120*/  UTCQMMA gdesc[UR16], gdesc[UR18], tmem[UR12], tmem[UR34], idesc[UR35], UPT ;  /* 0x00ff2212100075ea */ /* 0x0001e2000b80030c */
[----:B------:R0:W-:Y:S01]  /*9130*/  UTCBAR [UR9], URZ ;  /* 0x000000ff090073e9 */ /* 0x0001e200080000ff */
[----:B------:R-:W-:-:S02]  /*9140*/  NOP ;  /* 0x0000000000007918 */ /* 0x000fc40000000000 */
.L_x_9:
[----:B------:R-:W-:Y:S01]  /*9150*/  UIADD3 UR28, UPT, UPT, UR28, 0x1, URZ ;  /* 0x000000011c1c7890 */ /* 0x000fe2000fffe0ff */
[----:B------:R-:W-:Y:S01]  /*9160*/  IADD3 R144, P2, PT, R144, UR29, RZ ;  /* 0x0000001d90907c10 */ /* 0x000fe2000ff5e0ff */
[----:B------:R-:W-:Y:S01]  /*9170*/  UIADD3 UR32, UPT, UPT, UR32, -0x1, URZ ;  /* 0xffffffff20207890 */ /* 0x000fe2000fffe0ff */
[----:B------:R-:W-:Y:S01]  /*9180*/  VIADD R55, R55, 0xffffffc0 ;  /* 0xffffffc037377836 */ /* 0x000fe20000000000 */
[----:B------:R-:W-:Y:S01]  /*9190*/  UISETP.GT.AND UP1, UPT, UR28, 0x1, UPT ;  /* 0x000000011c00788c */ /* 0x000fe2000bf24270 */
[----:B------:R-:W-:Y:S01]  /*91a0*/  IMAD.U32 R34, RZ, RZ, UR8 ;  /* 0x00000008ff227e24 */ /* 0x000fe2000f8e00ff */
[----:B------:R-:W-:Y:S02]  /*91b0*/  USHF.R.S32.HI UR11, URZ, 0x1f, UR29 ;  /* 0x0000001fff0b7899 */ /* 0x000fe4000801141d */
[----:B0-----:R-:W-:Y:S02]  /*91c0*/  USEL UR9, URZ, 0x1, !UP1 ;  /* 0x00000001ff097887 */ /* 0x001fe4000c800000 */
[----:B------:R-:W-:-:S02]  /*91d0*/  USEL UR28, UR28, URZ, !UP1 ;  /* 0x000000ff1c1c7287 */ /* 0x000fc4000c800000 */
[----:B------:R-:W-:Y:S01]  /*91e0*/  UISETP.NE.U32.AND UP1, UPT, UR32, URZ, UPT ;  /* 0x000000ff2000728c */ /* 0x000fe2000bf25070 */
[----:B------:R-:W-:Y:S01]  /*91f0*/  IADD3.X R145, PT, PT, R145, UR11, RZ, P2, !PT ;  /* 0x0000000b91917c10 */ /* 0x000fe200097fe4ff */
[----:B------:R-:W-:-:S07]  /*9200*/  ULOP3.LUT UR9, UR8, UR9, URZ, 0x3c, !UPT ;  /* 0x0000000908097292 */ /* 0x000fce000f8e3cff */
[----:B------:R-:W-:Y:S05]  /*9210*/  BRA.U UP1, `(.L_x_10) ;  /* 0xffffffd501bc7547 */ /* 0x000fea000b83ffff */
.L_x_7:
[----:B------:R-:W-:Y:S01]  /*9220*/  ISETP.GE.AND P0, PT, R128, 0x40, PT ;  /* 0x000000408000780c */ /* 0x000fe20003f06270 */
[----:B------:R-:W0:Y:S01]  /*9230*/  LDCU UR4, c[0x0][0x3b4] ;  /* 0x00007680ff0477ac */ /* 0x000e220008000800 */
[----:B------:R-:W1:Y:S01]  /*9240*/  LDCU UR5, c[0x0][0x3b8] ;  /* 0x00007700ff0577ac */ /* 0x000e620008000800 */
[----:B------:R-:W2:Y:S10]  /*9250*/  LDCU.128 UR16, c[0x0][0x390] ;  /* 0x00007200ff1077ac */ /* 0x000eb40008000c00 */
[----:B------:R-:W-:Y:S05]  /*9260*/  @!P0 BRA `(.L_x_11) ;  /* 0x0000000000108947 */ /* 0x000fea0003800000 */
[----:B------:R-:W-:-:S06]  /*9270*/  USHF.L.U32 UR8, UR8, 0x1f, URZ ;  /* 0x0000001f08087899 */ /* 0x000fcc00080006ff */
[----:B------:R-:W-:-:S04]  /*9280*/  IMAD.U32 R3, RZ, RZ, UR8 ;  /* 0x00000008ff037e24 */ /* 0x000fc8000f8e00ff */
[----:B------:R-:W3:Y:S02]  /*9290*/  SYNCS.PHASECHK.TRANS64.TRYWAIT P0, [UR10], R3 ;  /* 0x00000003ff0075a7 */ /* 0x000ee4000800110a */
[----:B---3--:R-:W-:Y:S05]  /*92a0*/  @!P0 BRA `(.L_x_12) ;  /* 0x0000002000c08947 */ /* 0x008fea0003800000 */
.L_x_11:
[----:B------:R-:W-:Y:S01]  /*92b0*/  BAR.SYNC.DEFER_BLOCKING 0x0 ;  /* 0x0000000000007b1d */ /* 0x000fe20000010000 */
[----:B-1----:R-:W-:Y:S01]  /*92c0*/  IMAD R69, R0, UR5, RZ ;  /* 0x0000000500457c24 */ /* 0x002fe2000f8e02ff */
[C---:B--2---:R-:W-:Y:S01]  /*92d0*/  ISETP.GE.AND P0, PT, R2.reuse, UR18, PT ;  /* 0x0000001202007c0c */ /* 0x044fe2000bf06270 */
[----:B0-----:R-:W-:Y:S02]  /*92e0*/  IMAD R3, R2, UR4, RZ ;  /* 0x0000000402037c24 */ /* 0x001fe4000f8e02ff */
[----:B------:R-:W-:Y:S02]  /*92f0*/  VIADD R71, R69, UR5 ;  /* 0x0000000545477c36 */ /* 0x000fe40008000000 */
[C---:B------:R-:W-:Y:S01]  /*9300*/  VIADD R68, R0.reuse, 0x1 ;  /* 0x0000000100447836 */ /* 0x040fe20000000000 */
[----:B------:R-:W-:Y:S01]  /*9310*/  IADD3 R2, P2, PT, R3, UR16, RZ ;  /* 0x0000001003027c10 */ /* 0x000fe2000ff5e0ff */
[----:B------:R-:W-:Y:S02]  /*9320*/  VIADD R73, R71, UR5 ;  /* 0x0000000547497c36 */ /* 0x000fe40008000000 */
[----:B------:R-:W-:Y:S01]  /*9330*/  VIADD R70, R0, 0x2 ;  /* 0x0000000200467836 */ /* 0x000fe20000000000 */
[----:B------:R-:W-:Y:S01]  /*9340*/  ISETP.LT.AND P5, PT, R68, UR19, !P0 ;  /* 0x0000001344007c0c */ /* 0x000fe2000c7a1270 */
[----:B------:R-:W-:Y:S01]  /*9350*/  VIADD R75, R73, UR5 ;  /* 0x00000005494b7c36 */ /* 0x000fe20008000000 */
[----:B------:R-:W-:Y:S01]  /*9360*/  LEA.HI.X.SX32 R3, R3, UR17, 0x1, P2 ;  /* 0x0000001103037c11 */ /* 0x000fe200090f0eff */
[----:B------:R-:W-:Y:S01]  /*9370*/  VIADD R68, R0, 0x3 ;  /* 0x0000000300447836 */ /* 0x000fe20000000000 */
[----:B------:R-:W-:Y:S01]  /*9380*/  ISETP.LT.AND P4, PT, R70, UR19, !P0 ;  /* 0x0000001346007c0c */ /* 0x000fe2000c781270 */
[----:B------:R-:W-:-:S02]  /*9390*/  VIADD R76, R75, UR5 ;  /* 0x000000054b4c7c36 */ /* 0x000fc40008000000 */
[----:B------:R-:W-:Y:S01]  /*93a0*/  VIADD R91, R0, 0x4 ;  /* 0x00000004005b7836 */ /* 0x000fe20000000000 */
[----:B------:R-:W-:Y:S01]  /*93b0*/  ISETP.LT.AND P3, PT, R68, UR19, !P0 ;  /* 0x0000001344007c0c */ /* 0x000fe2000c761270 */
[----:B------:R-:W-:Y:S01]  /*93c0*/  VIADD R77, R76, UR5 ;  /* 0x000000054c4d7c36 */ /* 0x000fe20008000000 */
[----:B------:R-:W-:Y:S01]  /*93d0*/  IADD3 R68, P6, PT, R71, R2, RZ ;  /* 0x0000000247447210 */ /* 0x000fe20007fde0ff */
[----:B------:R-:W-:Y:S01]  /*93e0*/  VIADD R94, R0, 0x5 ;  /* 0x00000005005e7836 */ /* 0x000fe20000000000 */
[----:B------:R-:W0:Y:S02]  /*93f0*/  @!P1 SYNCS.CCTL.IV [UR13+0x6000] ;  /* 0x00600000ff0099b1 */ /* 0x000e24000800000d */
[----:B0-----:R-:W-:Y:S01]  /*9400*/  BAR.SYNC.DEFER_BLOCKING 0x0 ;  /* 0x0000000000007b1d */ /* 0x001fe20000010000 */
[----:B------:R-:W-:-:S04]  /*9410*/  VIADD R79, R77, UR5 ;  /* 0x000000054d4f7c36 */ /* 0x000fc80008000000 */
[----:B------:R-:W-:Y:S01]  /*9420*/  VIADD R81, R79, UR5 ;  /* 0x000000054f517c36 */ /* 0x000fe20008000000 */
[----:B------:R-:W0:Y:S03]  /*9430*/  LDTM.x64 R4, tmem[UR14] ;  /* 0x0000000e000479ee */ /* 0x000e260008340000 */
[----:B------:R-:W-:-:S04]  /*9440*/  VIADD R83, R81, UR5 ;  /* 0x0000000551537c36 */ /* 0x000fc80008000000 */
[----:B------:R-:W-:-:S04]  /*9450*/  VIADD R85, R83, UR5 ;  /* 0x0000000553557c36 */ /* 0x000fc80008000000 */
[----:B------:R-:W-:-:S04]  /*9460*/  VIADD R87, R85, UR5 ;  /* 0x0000000555577c36 */ /* 0x000fc80008000000 */
[----:B------:R-:W-:Y:S01]  /*9470*/  VIADD R89, R87, UR5 ;  /* 0x0000000557597c36 */ /* 0x000fe20008000000 */
[----:B------:R-:W1:Y:S03]  /*9480*/  @!P1 SYNCS.CCTL.IV [UR13+0x6008] ;  /* 0x00600800ff0099b1 */ /* 0x000e66000800000d */
[----:B------:R-:W-:Y:S01]  /*9490*/  VIADD R92, R89, UR5 ;  /* 0x00000005595c7c36 */ /* 0x000fe20008000000 */
[----:B------:R-:W-:Y:S01]  /*94a0*/  NOP ;  /* 0x0000000000007918 */ /* 0x000fe20000000000 */
[----:B0-----:R-:W-:Y:S02]  /*94b0*/  F2FP.SATFINITE.E5M2.F32.PACK_AB_MERGE_C R93, R5, R4, RZ ;  /* 0x00000004055d723e */ /* 0x001fe400048060ff */
[----:B------:R-:W-:Y:S02]  /*94c0*/  IADD3 R4, P2, PT, R69, R2, RZ ;  /* 0x0000000245047210 */ /* 0x000fe40007f5e0ff */
[----:B------:R-:W-:Y:S01]  /*94d0*/  F2FP.SATFINITE.E5M2.F32.PACK_AB_MERGE_C R7, R7, R6, RZ ;  /* 0x000000060707723e */ /* 0x000fe200048060ff */
[----:B------:R-:W-:Y:S01]  /*94e0*/  VIADD R6, R0, 0x6 ;  /* 0x0000000600067836 */ /* 0x000fe20000000000 */
[----:B------:R-:W-:-:S02]  /*94f0*/  LEA.HI.X.SX32 R5, R69, R3, 0x1, P2 ;  /* 0x0000000345057211 */ /* 0x000fc400010f0eff */
[-C--:B------:R-:W-:Y:S02]  /*9500*/  IADD3 R70, P2, PT, R73, R2.reuse, RZ ;  /* 0x0000000249467210 */ /* 0x080fe40007f5e0ff */
[-C--:B------:R-:W-:Y:S02]  /*9510*/  LEA.HI.X.SX32 R69, R71, R3.reuse, 0x1, P6 ;  /* 0x0000000347457211 */ /* 0x080fe400030f0eff */
[-C--:B------:R-:W-:Y:S02]  /*9520*/  IADD3 R72, P6, PT, R75, R2.reuse, RZ ;  /* 0x000000024b487210 */ /* 0x080fe40007fde0ff */
[-C--:B------:R-:W-:Y:S02]  /*9530*/  LEA.HI.X.SX32 R71, R73, R3.reuse, 0x1, P2 ;  /* 0x0000000349477211 */ /* 0x080fe400010f0eff */
[----:B------:R-:W-:Y:S02]  /*9540*/  IADD3 R74, P2, PT, R76, R2, RZ ;  /* 0x000000024c4a7210 */ /* 0x000fe40007f5e0ff */
[----:B------:R-:W-:-:S02]  /*9550*/  LEA.HI.X.SX32 R73, R75, R3, 0x1, P6 ;  /* 0x000000034b497211 */ /* 0x000fc400030f0eff */
[-C--:B------:R-:W-:Y:S02]  /*9560*/  LEA.HI.X.SX32 R75, R76, R3.reuse, 0x1, P2 ;  /* 0x000000034c4b7211 */ /* 0x080fe400010f0eff */
[-C--:B------:R-:W-:Y:S02]  /*9570*/  IADD3 R76, P1, PT, R77, R2.reuse, RZ ;  /* 0x000000024d4c7210 */ /* 0x080fe40007f3e0ff */
[-C--:B------:R-:W-:Y:S02]  /*9580*/  IADD3 R80, P6, PT, R81, R2.reuse, RZ ;  /* 0x0000000251507210 */ /* 0x080fe40007fde0ff */
[----:B------:R-:W-:Y:S02]  /*9590*/  IADD3 R78, P2, PT, R79, R2, RZ ;  /* 0x000000024f4e7210 */ /* 0x000fe40007f5e0ff */
[-C--:B------:R-:W-:Y:S02]  /*95a0*/  LEA.HI.X.SX32 R77, R77, R3.reuse, 0x1, P1 ;  /* 0x000000034d4d7211 */ /* 0x080fe400008f0eff */
[----:B------:R-:W-:-:S02]  /*95b0*/  LEA.HI.X.SX32 R81, R81, R3, 0x1, P6 ;  /* 0x0000000351517211 */ /* 0x000fc400030f0eff */
[-C--:B------:R-:W-:Y:S02]  /*95c0*/  IADD3 R82, P1, PT, R83, R2.reuse, RZ ;  /* 0x0000000253527210 */ /* 0x080fe40007f3e0ff */
[----:B------:R-:W-:Y:S02]  /*95d0*/  ISETP.LT.AND P6, PT, R0, UR19, !P0 ;  /* 0x0000001300007c0c */ /* 0x000fe4000c7c1270 */
[-C--:B------:R-:W-:Y:S02]  /*95e0*/  LEA.HI.X.SX32 R79, R79, R3.reuse, 0x1, P2 ;  /* 0x000000034f4f7211 */ /* 0x080fe400010f0eff */
[-C--:B------:R-:W-:Y:S02]  /*95f0*/  IADD3 R84, P2, PT, R85, R2.reuse, RZ ;  /* 0x0000000255547210 */ /* 0x080fe40007f5e0ff */
[----:B------:R-:W-:Y:S02]  /*9600*/  LEA.HI.X.SX32 R83, R83, R3, 0x1, P1 ;  /* 0x0000000353537211 */ /* 0x000fe400008f0eff */
[----:B------:R-:W-:-:S02]  /*9610*/  IADD3 R86, P1, PT, R87, R2, RZ ;  /* 0x0000000257567210 */ /* 0x000fc40007f3e0ff */
[-C--:B------:R-:W-:Y:S02]  /*9620*/  LEA.HI.X.SX32 R85, R85, R3.reuse, 0x1, P2 ;  /* 0x0000000355557211 */ /* 0x080fe400010f0eff */
[-C--:B------:R-:W-:Y:S01]  /*9630*/  IADD3 R88, P2, PT, R89, R2.reuse, RZ ;  /* 0x0000000259587210 */ /* 0x080fe20007f5e0ff */
[----:B------:R0:W-:Y:S01]  /*9640*/  @P6 STG.E.U8 desc[UR26][R4.64], R93 ;  /* 0x0000005d04006986 */ /* 0x0001e2000c10111a */
[-C--:B------:R-:W-:Y:S02]  /*9650*/  LEA.HI.X.SX32 R87, R87, R3.reuse, 0x1, P1 ;  /* 0x0000000357577211 */ /* 0x080fe400008f0eff */
[----:B------:R-:W-:Y:S02]  /*9660*/  IADD3 R90, P1, PT, R92, R2, RZ ;  /* 0x000000025c5a7210 */ /* 0x000fe40007f3e0ff */
[----:B------:R-:W-:Y:S02]  /*9670*/  PRMT R95, R93, 0x9910, RZ ;  /* 0x000099105d5f7816 */ /* 0x000fe400000000ff */
[----:B------:R-:W-:-:S02]  /*9680*/  LEA.HI.X.SX32 R89, R89, R3, 0x1, P2 ;  /* 0x0000000359597211 */ /* 0x000fc400010f0eff */
[----:B------:R-:W-:Y:S02]  /*9690*/  ISETP.LT.AND P2, PT, R91, UR19, !P0 ;  /* 0x000000135b007c0c */ /* 0x000fe4000c741270 */
[----:B------:R-:W-:Y:S01]  /*96a0*/  LEA.HI.X.SX32 R91, R92, R3, 0x1, P1 ;  /* 0x000000035c5b7211 */ /* 0x000fe200008f0eff */
[----:B0-----:R-:W-:Y:S01]  /*96b0*/  VIADD R4, R0, 0x9 ;  /* 0x0000000900047836 */ /* 0x001fe20000000000 */
[----:B------:R-:W-:Y:S01]  /*96c0*/  SHF.R.S32.HI R95, RZ, 0x8, R95 ;  /* 0x00000008ff5f7819 */ /* 0x000fe2000001145f */
[----:B------:R-:W-:Y:S01]  /*96d0*/  VIADD R92, R92, UR5 ;  /* 0x000000055c5c7c36 */ /* 0x000fe20008000000 */
[----:B------:R-:W-:Y:S01]  /*96e0*/  ISETP.LT.AND P6, PT, R6, UR19, !P0 ;  /* 0x0000001306007c0c */ /* 0x000fe2000c7c1270 */
[----:B------:R-:W-:Y:S01]  /*96f0*/  VIADD R6, R0, 0x7 ;  /* 0x0000000700067836 */ /* 0x000fe20000000000 */
[----:B------:R-:W-:Y:S01]  /*9700*/  ISETP.LT.AND P1, PT, R94, UR19, !P0 ;  /* 0x000000135e007c0c */ /* 0x000fe2000c721270 */
[----:B------:R-:W-:Y:S01]  /*9710*/  @P5 STG.E.U8 desc[UR26][R68.64], R95 ;  /* 0x0000005f44005986 */ /* 0x000fe2000c10111a */
[----:B------:R-:W-:-:S02]  /*9720*/  PRMT R94, R7, 0x9910, RZ ;  /* 0x00009910075e7816 */ /* 0x000fc400000000ff */
[----:B------:R-:W-:Y:S01]  /*9730*/  ISETP.LT.AND P5, PT, R6, UR19, !P0 ;  /* 0x0000001306007c0c */ /* 0x000fe2000c7a1270 */
[----:B------:R0:W-:Y:S01]  /*9740*/  @P4 STG.E.U8 desc[UR26][R70.64], R7 ;  /* 0x0000000746004986 */ /* 0x0001e2000c10111a */
[----:B------:R-:W-:Y:S01]  /*9750*/  F2FP.SATFINITE.E5M2.F32.PACK_AB_MERGE_C R9, R9, R8, RZ ;  /* 0x000000080909723e */ /* 0x000fe200048060ff */
[----:B------:R-:W-:Y:S01]  /*9760*/  IMAD.MOV.U32 R6, RZ, RZ, R94 ;  /* 0x000000ffff067224 */ /* 0x000fe200078e005e */
[----:B------:R-:W-:Y:S01]  /*9770*/  F2FP.SATFINITE.E5M2.F32.PACK_AB_MERGE_C R11, R11, R10, RZ ;  /* 0x0000000a0b0b723e */ /* 0x000fe200048060ff */
[C---:B------:R-:W-:Y:S01]  /*9780*/  VIADD R8, R0.reuse, 0x8 ;  /* 0x0000000800087836 */ /* 0x040fe20000000000 */
[----:B------:R-:W-:Y:S01]  /*9790*/  F2FP.SATFINITE.E5M2.F32.PACK_AB_MERGE_C R13, R13, R12, RZ ;  /* 0x0000000c0d0d723e */ /* 0x000fe200048060ff */
[----:B------:R-:W-:Y:S01]  /*97a0*/  VIADD R12, R0, 0x13 ;  /* 0x00000013000c7836 */ /* 0x000fe20000000000 */
[----:B------:R-:W-:Y:S02]  /*97b0*/  SHF.R.S32.HI R5, RZ, 0x8, R6 ;  /* 0x00000008ff057819 */ /* 0x000fe40000011406 */
[----:B------:R-:W-:-:S02]  /*97c0*/  PRMT R6, R9, 0x9910, RZ ;  /* 0x0000991009067816 */ /* 0x000fc400000000ff */
[----:B------:R-:W-:Y:S01]  /*97d0*/  ISETP.LT.AND P4, PT, R8, UR19, !P0 ;  /* 0x0000001308007c0c */ /* 0x000fe2000c781270 */
[----:B------:R2:W-:Y:S01]  /*97e0*/  @P3 STG.E.U8 desc[UR26][R72.64], R5 ;  /* 0x0000000548003986 */ /* 0x0005e2000c10111a */
[----:B------:R-:W-:Y:S01]  /*97f0*/  ISETP.LT.AND P3, PT, R4, UR19, !P0 ;  /* 0x0000001304007c0c */ /* 0x000fe2000c761270 */
[----:B------:R-:W-:Y:S01]  /*9800*/  IMAD.MOV.U32 R4, RZ, RZ, R6 ;  /* 0x000000ffff047224 */ /* 0x000fe200078e0006 */
[----:B------:R-:W-:Y:S01]  /*9810*/  F2FP.SATFINITE.E5M2.F32.PACK_AB_MERGE_C R15, R15, R14, RZ ;  /* 0x0000000e0f0f723e */ /* 0x000fe200048060ff */
[C---:B------:R-:W-:Y:S01]  /*9820*/  VIADD R6, R0.reuse, 0xa ;  /* 0x0000000a00067836 */ /* 0x040fe20000000000 */
[----:B------:R-:W-:Y:S01]  /*9830*/  @P2 STG.E.U8 desc[UR26][R74.64], R9 ;  /* 0x000000094a002986 */ /* 0x000fe2000c10111a */
[----:B------:R-:W-:Y:S01]  /*9840*/  F2FP.SATFINITE.E5M2.F32.PACK_AB_MERGE_C R17, R17, R16, RZ ;  /* 0x000000101111723e */ /* 0x000fe200048060ff */
[C---:B------:R-:W-:Y:S01]  /*9850*/  VIADD R8, R0.reuse, 0x12 ;  /* 0x0000001200087836 */ /* 0x040fe20000000000 */
[----:B0-----:R-:W-:Y:S01]  /*9860*/  SHF.R.S32.HI R7, RZ, 0x8, R4 ;  /* 0x00000008ff077819 */ /* 0x001fe20000011404 */
[----:B------:R-:W-:Y:S01]  /*9870*/  VIADD R4, R0, 0xb ;  /* 0x0000000b00047836 */ /* 0x000fe20000000000 */
[----:B------:R-:W-:Y:S01]  /*9880*/  ISETP.LT.AND P2, PT, R6, UR19, !P0 ;  /* 0x0000001306007c0c */ /* 0x000fe2000c741270 */
[----:B------:R-:W-:Y:S01]  /*9890*/  VIADD R16, R0, 0x3e ;  /* 0x0000003e00107836 */ /* 0x000fe20000000000 */
[----:B------:R-:W-:Y:S01]  /*98a0*/  PRMT R6, R11, 0x9910, RZ ;  /* 0x000099100b067816 */ /* 0x000fe200000000ff */
[----:B------:R0:W-:Y:S01]  /*98b0*/  @P1 STG.E.U8 desc[UR26][R76.64], R7 ;  /* 0x000000074c001986 */ /* 0x0001e2000c10111a */
[----:B------:R-:W-:Y:S01]  /*98c0*/  ISETP.LT.AND P1, PT, R4, UR19, !P0 ;  /* 0x0000001304007c0c */ /* 0x000fe2000c721270 */
[----:B------:R-:W-:Y:S01]  /*98d0*/  VIADD R4, R0, 0xc ;  /* 0x0000000c00047836 */ /* 0x000fe20000000000 */
[----:B------:R-:W-:Y:S01]  /*98e0*/  F2FP.SATFINITE.E5M2.F32.PACK_AB_MERGE_C R19, R19, R18, RZ ;  /* 0x000000121313723e */ /* 0x000fe200048060ff */
[----:B--2---:R-:W-:Y:S01]  /*98f0*/  IMAD.MOV.U32 R5, RZ, RZ, R6 ;  /* 0x000000ffff057224 */ /* 0x004fe200078e0006 */
[----:B------:R2:W-:Y:S01]  /*9900*/  @P6 STG.E.U8 desc[UR26][R78.64], R11 ;  /* 0x0000000b4e006986 */ /* 0x0005e2000c10111a */
[----:B------:R-:W-:-:S02]  /*9910*/  PRMT R6, R13, 0x9910, RZ ;  /* 0x000099100d067816 */ /* 0x000fc400000000ff */
[----:B------:R-:W-:Y:S01]  /*9920*/  ISETP.LT.AND P6, PT, R4, UR19, !P0 ;  /* 0x0000001304007c0c */ /* 0x000fe2000c7c1270 */
[C---:B------:R-:W-:Y:S01]  /*9930*/  VIADD R4, R0.reuse, 0xd ;  /* 0x0000000d00047836 */ /* 0x040fe20000000000 */
[----:B------:R-:W-:Y:S01]  /*9940*/  SHF.R.S32.HI R5, RZ, 0x8, R5 ;  /* 0x00000008ff057819 */ /* 0x000fe20000011405 */
[----:B0-----:R-:W-:Y:S01]  /*9950*/  IMAD.MOV.U32 R7, RZ, RZ, R6 ;  /* 0x000000ffff077224 */ /* 0x001fe200078e0006 */
[----:B------:R-:W-:Y:S01]  /*9960*/  PRMT R9, R15, 0x9910, RZ ;  /* 0x000099100f097816 */ /* 0x000fe200000000ff */
[----:B------:R-:W-:Y:S02]  /*9970*/  VIADD R6, R0, 0x11 ;  /* 0x0000001100067836 */ /* 0x000fe40000000000 */
[----:B------:R-:W-:Y:S01]  /*9980*/  @P5 STG.E.U8 desc[UR26][R80.64], R5 ;  /* 0x0000000550005986 */ /* 0x000fe2000c10111a */
[----:B------:R-:W-:Y:S01]  /*9990*/  ISETP.LT.AND P5, PT, R4, UR19, !P0 ;  /* 0x0000001304007c0c */ /* 0x000fe2000c7a1270 */
[----:B------:R-:W-:Y:S01]  /*99a0*/  VIADD R4, R0, 0xe ;  /* 0x0000000e00047836 */ /* 0x000fe20000000000 */
[----:B------:R-:W-:Y:S01]  /*99b0*/  SHF.R.S32.HI R7, RZ, 0x8, R7 ;  /* 0x00000008ff077819 */ /* 0x000fe20000011407 */
[----:B------:R0:W-:Y:S01]  /*99c0*/  @P4 STG.E.U8 desc[UR26][R82.64], R13 ;  /* 0x0000000d52004986 */ /* 0x0001e2000c10111a */
[----:B------:R-:W-:-:S02]  /*99d0*/  SHF.R.S32.HI R9, RZ, 0x8, R9 ;  /* 0x00000008ff097819 */ /* 0x000fc40000011409 */
[----:B------:R-:W-:Y:S01]  /*99e0*/  ISETP.LT.AND P4, PT, R4, UR19, !P0 ;  /* 0x0000001304007c0c */ /* 0x000fe2000c781270 */
[----:B------:R-:W-:Y:S01]  /*99f0*/  VIADD R4, R0, 0xf ;  /* 0x0000000f00047836 */ /* 0x000fe20000000000 */
[----:B------:R3:W-:Y:S01]  /*9a00*/  @P3 STG.E.U8 desc[UR26][R84.64], R7 ;  /* 0x0000000754003986 */ /* 0x0007e2000c10111a */
[----:B--2---:R-:W-:Y:S02]  /*9a10*/  PRMT R11, R17, 0x9910, RZ ;  /* 0x00009910110b7816 */ /* 0x004fe400000000ff */
[----:B------:R-:W-:Y:S01]  /*9a20*/  F2FP.SATFINITE.E5M2.F32.PACK_AB_MERGE_C R21, R21, R20, RZ ;  /* 0x000000141515723e */ /* 0x000fe200048060ff */
[----:B------:R-:W-:Y:S01]  /*9a30*/  @P2 STG.E.U8 desc[UR26][R86.64], R15 ;  /* 0x0000000f56002986 */ /* 0x000fe2000c10111a */
[----:B------:R-:W-:Y:S01]  /*9a40*/  ISETP.LT.AND P3, PT, R4, UR19, !P0 ;  /* 0x0000001304007c0c */ /* 0x000fe2000c761270 */
[----:B------:R-:W-:Y:S01]  /*9a50*/  VIADD R4, R0, 0x10 ;  /* 0x0000001000047836 */ /* 0x000fe20000000000 */
[----:B------:R-:W-:Y:S01]  /*9a60*/  SHF.R.S32.HI R11, RZ, 0x8, R11 ;  /* 0x00000008ff0b7819 */ /* 0x000fe2000001140b */
[----:B------:R2:W-:Y:S01]  /*9a70*/  @P1 STG.E.U8 desc[UR26][R88.64], R9 ;  /* 0x0000000958001986 */ /* 0x0005e2000c10111a */
[----:B0-----:R-:W-:-:S02]  /*9a80*/  PRMT R13, R19, 0x9910, RZ ;  /* 0x00009910130d7816 */ /* 0x001fc400000000ff */
[----:B------:R-:W-:Y:S01]  /*9a90*/  ISETP.LT.AND P2, PT, R4, UR19, !P0 ;  /* 0x0000001304007c0c */ /* 0x000fe2000c741270 */
[----:B------:R-:W-:Y:S01]  /*9aa0*/  @P6 STG.E.U8 desc[UR26][R90.64], R17 ;  /* 0x000000115a006986 */ /* 0x000fe2000c10111a */
[CC--:B------:R-:W-:Y:S02]  /*9ab0*/  IADD3 R4, P1, PT, R92.reuse, R2.reuse, RZ ;  /* 0x000000025c047210 */ /* 0x0c0fe40007f3e0ff */
[----:B------:R-:W-:Y:S02]  /*9ac0*/  SHF.R.S32.HI R13, RZ, 0x8, R13 ;  /* 0x00000008ff0d7819 */ /* 0x000fe4000001140d */
[C---:B------:R-:W-:Y:S01]  /*9ad0*/  LEA.HI.X.SX32 R5, R92.reuse, R3, 0x1, P1 ;  /* 0x000000035c057211 */ /* 0x040fe200008f0eff */
[----:B------:R-:W-:Y:S01]  /*9ae0*/  VIADD R92, R92, UR5 ;  /* 0x000000055c5c7c36 */ /* 0x000fe20008000000 */
[----:B------:R-:W-:Y:S02]  /*9af0*/  ISETP.LT.AND P1, PT, R6, UR19, !P0 ;  /* 0x0000001306007c0c */ /* 0x000fe4000c721270 */
[----:B------:R-:W-:Y:S01]  /*9b00*/  PRMT R14, R21, 0x9910, RZ ;  /* 0x00009910150e7816 */ /* 0x000fe200000000ff */
[----:B------:R0:W-:Y:S01]  /*9b10*/  @P5 STG.E.U8 desc[UR26][R4.64], R11 ;  /* 0x0000000b04005986 */ /* 0x0001e2000c10111a */
[C---:B------:R-:W-:Y:S01]  /*9b20*/  IADD3 R6, P5, PT, R92.reuse, R2, RZ ;  /* 0x000000025c067210 */ /* 0x040fe20007fbe0ff */
[----:B------:R-:W-:Y:S01]  /*9b30*/  VIADD R10, R92, UR5 ;  /* 0x000000055c0a7c36 */ /* 0x000fe20008000000 */
[----:B------:R-:W-:-:S02]  /*9b40*/  F2FP.SATFINITE.E5M2.F32.PACK_AB_MERGE_C R23, R23, R22, RZ ;  /* 0x000000161717723e */ /* 0x000fc400048060ff */
[-C--:B---3--:R-:W-:Y:S02]  /*9b50*/  LEA.HI.X.SX32 R7, R92, R3.reuse, 0x1, P5 ;  /* 0x000000035c077211 */ /* 0x088fe400028f0eff */
[----:B------:R-:W-:Y:S02]  /*9b60*/  ISETP.LT.AND P5, PT, R8, UR19, !P0 ;  /* 0x0000001308007c0c */ /* 0x000fe4000c7a1270 */
[----:B------:R-:W-:Y:S01]  /*9b70*/  IADD3 R8, P6, PT, R10, R2, RZ ;  /* 0x000000020a087210 */ /* 0x000fe20007fde0ff */
[----:B------:R3:W-:Y:S01]  /*9b80*/  @P4 STG.E.U8 desc[UR26][R6.64], R19 ;  /* 0x0000001306004986 */ /* 0x0007e2000c10111a */
[----:B------:R-:W-:Y:S01]  /*9b90*/  ISETP.LT.AND P4, PT, R12, UR19, !P0 ;  /* 0x000000130c007c0c */ /* 0x000fe2000c781270 */
[----:B------:R-:W-:Y:S01]  /*9ba0*/  VIADD R12, R0, 0x14 ;  /* 0x00000014000c7836 */ /* 0x000fe20000000000 */
[C---:B--2---:R-:W-:Y:S01]  /*9bb0*/  LEA.HI.X.SX32 R9, R10.reuse, R3, 0x1, P6 ;  /* 0x000000030a097211 */ /* 0x044fe200030f0eff */
[----:B------:R-:W-:Y:S01]  /*9bc0*/  VIADD R10, R10, UR5 ;  /* 0x000000050a0a7c36 */ /* 0x000fe20008000000 */
[----:B------:R-:W-:-:S02]  /*9bd0*/  F2FP.SATFINITE.E5M2.F32.PACK_AB_MERGE_C R25, R25, R24, RZ ;  /* 0x000000181919723e */ /* 0x000fc400048060ff */
[----:B------:R-:W-:Y:S01]  /*9be0*/  F2FP.SATFINITE.E5M2.F32.PACK_AB_MERGE_C R27, R27, R26, RZ ;  /* 0x0000001a1b1b723e */ /* 0x000fe200048060ff */
[----:B------:R2:W-:Y:S01]  /*9bf0*/  @P3 STG.E.U8 desc[UR26][R8.64], R13 ;  /* 0x0000000d08003986 */ /* 0x0005e2000c10111a */
[C---:B0-----:R-:W-:Y:S01]  /*9c00*/  IADD3 R4, P3, PT, R10.reuse, R2, RZ ;  /* 0x000000020a047210 */ /* 0x041fe20007f7e0ff */
[C---:B------:R-:W-:Y:S01]  /*9c10*/  VIADD R11, R10.reuse, UR5 ;  /* 0x000000050a0b7c36 */ /* 0x040fe20008000000 */
[----:B------:R-:W-:Y:S02]  /*9c20*/  F2FP.SATFINITE.E5M2.F32.PACK_AB_MERGE_C R29, R29, R28, RZ ;  /* 0x0000001c1d1d723e */ /* 0x000fe400048060ff */
[-C--:B------:R-:W-:Y:S01]  /*9c30*/  LEA.HI.X.SX32 R5, R10, R3.reuse, 0x1, P3 ;  /* 0x000000030a057211 */ /* 0x080fe200018f0eff */
[----:B------:R-:W-:Y:S01]  /*9c40*/  IMAD.MOV.U32 R10, RZ, RZ, R14 ;  /* 0x000000ffff0a7224 */ /* 0x000fe200078e000e */
[----:B---3--:R-:W-:Y:S02]  /*9c50*/  IADD3 R6, P6, PT, R11, R2, RZ ;  /* 0x000000020b067210 */ /* 0x008fe40007fde0ff */
[----:B------:R-:W-:Y:S01]  /*9c60*/  PRMT R14, R23, 0x9910, RZ ;  /* 0x00009910170e7816 */ /* 0x000fe200000000ff */
[----:B------:R0:W-:Y:S01]  /*9c70*/  @P2 STG.E.U8 desc[UR26][R4.64], R21 ;  /* 0x0000001504002986 */ /* 0x0001e2000c10111a */
[C---:B------:R-:W-:Y:S01]  /*9c80*/  LEA.HI.X.SX32 R7, R11.reuse, R3, 0x1, P6 ;  /* 0x000000030b077211 */ /* 0x040fe200030f0eff */
[----:B------:R-:W-:Y:S01]  /*9c90*/  VIADD R11, R11, UR5 ;  /* 0x000000050b0b7c36 */ /* 0x000fe20008000000 */
[----:B--2---:R-:W-:-:S02]  /*9ca0*/  SHF.R.S32.HI R13, RZ, 0x8, R10 ;  /* 0x00000008ff0d7819 */ /* 0x004fc4000001140a */
[----:B------:R-:W-:Y:S01]  /*9cb0*/  ISETP.LT.AND P3, PT, R12, UR19, !P0 ;  /* 0x000000130c007c0c */ /* 0x000fe2000c761270 */
[----:B------:R-:W-:Y:S01]  /*9cc0*/  VIADD R10, R11, UR5 ;  /* 0x000000050b0a7c36 */ /* 0x000fe20008000000 */
[----:B------:R-:W-:Y:S01]  /*9cd0*/  F2FP.SATFINITE.E5M2.F32.PACK_AB_MERGE_C R31, R31, R30, RZ ;  /* 0x0000001e1f1f723e */ /* 0x000fe200048060ff */
[----:B------:R2:W-:Y:S01]  /*9ce0*/  @P1 STG.E.U8 desc[UR26][R6.64], R13 ;  /* 0x0000000d06001986 */ /* 0x0005e2000c10111a */
[----:B------:R-:W-:Y:S01]  /*9cf0*/  IADD3 R8, P1, PT, R11, R2, RZ ;  /* 0x000000020b087210 */ /* 0x000fe20007f3e0ff */
[----:B------:R-:W-:Y:S01]  /*9d00*/  VIADD R12, R0, 0x15 ;  /* 0x00000015000c7836 */ /* 0x000fe20000000000 */
[----:B------:R-:W-:Y:S02]  /*9d10*/  F2FP.SATFINITE.E5M2.F32.PACK_AB_MERGE_C R33, R33, R32, RZ ;  /* 0x000000202121723e */ /* 0x000fe400048060ff */
[----:B------:R-:W-:Y:S01]  /*9d20*/  LEA.HI.X.SX32 R9, R11, R3, 0x1, P1 ;  /* 0x000000030b097211 */ /* 0x000fe200008f0eff */
[----:B------:R-:W-:Y:S01]  /*9d30*/  IMAD.MOV.U32 R11, RZ, RZ, R14 ;  /* 0x000000ffff0b7224 */ /* 0x000fe200078e000e */
[----:B0-----:R-:W-:-:S02]  /*9d40*/  IADD3 R4, P6, PT, R10, R2, RZ ;  /* 0x000000020a047210 */ /* 0x001fc40007fde0ff */
[----:B------:R-:W-:Y:S01]  /*9d50*/  PRMT R14, R25, 0x9910, RZ ;  /* 0x00009910190e7816 */ /* 0x000fe200000000ff */
[----:B------:R0:W-:Y:S01]  /*9d60*/  @P5 STG.E.U8 desc[UR26][R8.64], R23 ;  /* 0x0000001708005986 */ /* 0x0001e2000c10111a */
[C---:B------:R-:W-:Y:S01]  /*9d70*/  LEA.HI.X.SX32 R5, R10.reuse, R3, 0x1, P6 ;  /* 0x000000030a057211 */ /* 0x040fe200030f0eff */
[----:B------:R-:W-:Y:S01]  /*9d80*/  VIADD R10, R10, UR5 ;  /* 0x000000050a0a7c36 */ /* 0x000fe20008000000 */
[----:B--2---:R-:W-:Y:S02]  /*9d90*/  SHF.R.S32.HI R13, RZ, 0x8, R11 ;  /* 0x00000008ff0d7819 */ /* 0x004fe4000001140b */
[----:B------:R-:W-:Y:S01]  /*9da0*/  ISETP.LT.AND P2, PT, R12, UR19, !P0 ;  /* 0x000000130c007c0c */ /* 0x000fe2000c741270 */
[C---:B------:R-:W-:Y:S01]  /*9db0*/  VIADD R11, R10.reuse, UR5 ;  /* 0x000000050a0b7c36 */ /* 0x040fe20008000000 */
[----:B------:R-:W-:Y:S01]  /*9dc0*/  F2FP.SATFINITE.E5M2.F32.PACK_AB_MERGE_C R35, R35, R34, RZ ;  /* 0x000000222323723e */ /* 0x000fe200048060ff */
[----:B------:R2:W-:Y:S01]  /*9dd0*/  @P4 STG.E.U8 desc[UR26][R4.64], R13 ;  /* 0x0000000d04004986 */ /* 0x0005e2000c10111a */
[----:B------:R-:W-:Y:S01]  /*9de0*/  IADD3 R6, P4, PT, R10, R2, RZ ;  /* 0x000000020a067210 */ /* 0x000fe20007f9e0ff */
[----:B------:R-:W-:Y:S01]  /*9df0*/  VIADD R12, R0, 0x16 ;  /* 0x00000016000c7836 */ /* 0x000fe20000000000 */
[----:B------:R-:W-:-:S02]  /*9e00*/  F2FP.SATFINITE.E5M2.F32.PACK_AB_MERGE_C R37, R37, R36, RZ ;  /* 0x000000242525723e */ /* 0x000fc400048060ff */
[-C--:B------:R-:W-:Y:S01]  /*9e10*/  LEA.HI.X.SX32 R7, R10, R3.reuse, 0x1, P4 ;  /* 0x000000030a077211 */ /* 0x080fe200020f0eff */
[----:B------:R-:W-:Y:S01]  /*9e20*/  IMAD.MOV.U32 R10, RZ, RZ, R14 ;  /* 0x000000ffff0a7224 */ /* 0x000fe200078e000e */
[CC--:B0-----:R-:W-:Y:S02]  /*9e30*/  IADD3 R8, P6, PT, R11.reuse, R2.reuse, RZ ;  /* 0x000000020b087210 */ /* 0x0c1fe40007fde0ff */
[----:B------:R-:W-:Y:S01]  /*9e40*/  ISETP.LT.AND P1, PT, R12, UR19, !P0 ;  /* 0x000000130c007c0c */ /* 0x000fe2000c721270 */
[----:B------:R-:W-:Y:S01]  /*9e50*/  VIADD R12, R0, 0x17 ;  /* 0x00000017000c7836 */ /* 0x000fe20000000000 */
[C---:B------:R-:W-:Y:S01]  /*9e60*/  LEA.HI.X.SX32 R9, R11.reuse, R3, 0x1, P6 ;  /* 0x000000030b097211 */ /* 0x040fe200030f0eff */
[----:B------:R-:W-:Y:S01]  /*9e70*/  VIADD R11, R11, UR5 ;  /* 0x000000050b0b7c36 */ /* 0x000fe20008000000 */
[----:B--2---:R-:W-:Y:S01]  /*9e80*/  SHF.R.S32.HI R13, RZ, 0x8, R10 ;  /* 0x00000008ff0d7819 */ /* 0x004fe2000001140a */
[----:B------:R0:W-:Y:S01]  /*9e90*/  @P3 STG.E.U8 desc[UR26][R6.64], R25 ;  /* 0x0000001906003986 */ /* 0x0001e2000c10111a */
[----:B------:R-:W-:Y:S01]  /*9ea0*/  PRMT R14, R27, 0x9910, RZ ;  /* 0x000099101b0e7816 */ /* 0x000fe200000000ff */
[C---:B------:R-:W-:Y:S01]  /*9eb0*/  VIADD R10, R11.reuse, UR5 ;  /* 0x000000050b0a7c36 */ /* 0x040fe20008000000 */
[----:B------:R-:W-:Y:S01]  /*9ec0*/  ISETP.LT.AND P5, PT, R12, UR19, !P0 ;  /* 0x000000130c007c0c */ /* 0x000fe2000c7a1270 */
[----:B------:R2:W-:Y:S01]  /*9ed0*/  @P2 STG.E.U8 desc[UR26][R8.64], R13 ;  /* 0x0000000d08002986 */ /* 0x0005e2000c10111a */
[----:B------:R-:W-:Y:S01]  /*9ee0*/  IADD3 R4, P2, PT, R11, R2, RZ ;  /* 0x000000020b047210 */ /* 0x000fe20007f5e0ff */
[----:B------:R-:W-:Y:S01]  /*9ef0*/  VIADD R12, R0, 0x18 ;  /* 0x00000018000c7836 */ /* 0x000fe20000000000 */
[----:B------:R-:W-:-:S02]  /*9f00*/  F2FP.SATFINITE.E5M2.F32.PACK_AB_MERGE_C R39, R39, R38, RZ ;  /* 0x000000262727723e */ /* 0x000fc400048060ff */
[-C--:B------:R-:W-:Y:S01]  /*9f10*/  LEA.HI.X.SX32 R5, R11, R3.reuse, 0x1, P2 ;  /* 0x000000030b057211 */ /* 0x080fe200010f0eff */
[----:B------:R-:W-:Y:S01]  /*9f20*/  IMAD.MOV.U32 R11, RZ, RZ, R14 ;  /* 0x000000ffff0b7224 */ /* 0x000fe200078e000e */
[----:B------:R-:W-:Y:S01]  /*9f30*/  ISETP.LT.AND P4, PT, R12, UR19, !P0 ;  /* 0x000000130c007c0c */ /* 0x000fe2000c781270 */
[----:B------:R-:W-:Y:S01]  /*9f40*/  VIADD R12, R0, 0x19 ;  /* 0x00000019000c7836 */ /* 0x000fe20000000000 */
[C---:B0-----:R-:W-:Y:S01]  /*9f50*/  IADD3 R6, P6, PT, R10.reuse, R2, RZ ;  /* 0x000000020a067210 */ /* 0x041fe20007fde0ff */
[----:B------:R0:W-:Y:S01]  /*9f60*/  @P1 STG.E.U8 desc[UR26][R4.64], R27 ;  /* 0x0000001b04001986 */ /* 0x0001e2000c10111a */
[----:B------:R-:W-:Y:S02]  /*9f70*/  PRMT R14, R29, 0x9910, RZ ;  /* 0x000099101d0e7816 */ /* 0x000fe400000000ff */
[C---:B------:R-:W-:Y:S01]  /*9f80*/  LEA.HI.X.SX32 R7, R10.reuse, R3, 0x1, P6 ;  /* 0x000000030a077211 */ /* 0x040fe200030f0eff */
[----:B------:R-:W-:Y:S01]  /*9f90*/  VIADD R10, R10, UR5 ;  /* 0x000000050a0a7c36 */ /* 0x000fe20008000000 */
[----:B--2---:R-:W-:-:S02]  /*9fa0*/  SHF.R.S32.HI R13, RZ, 0x8, R11 ;  /* 0x00000008ff0d7819 */ /* 0x004fc4000001140b */
[----:B------:R-:W-:Y:S01]  /*9fb0*/  ISETP.LT.AND P3, PT, R12, UR19, !P0 ;  /* 0x000000130c007c0c */ /* 0x000fe2000c761270 */
[C---:B------:R-:W-:Y:S01]  /*9fc0*/  VIADD R11, R10.reuse, UR5 ;  /* 0x000000050a0b7c36 */ /* 0x040fe20008000000 */
[----:B------:R-:W-:Y:S01]  /*9fd0*/  F2FP.SATFINITE.E5M2.F32.PACK_AB_MERGE_C R41, R41, R40, RZ ;  /* 0x000000282929723e */ /* 0x000fe200048060ff */
[----:B------:R2:W-:Y:S01]  /*9fe0*/  @P5 STG.E.U8 desc[UR26][R6.64], R13 ;  /* 0x0000000d06005986 */ /* 0x0005e2000c10111a */
[-C--:B------:R-:W-:Y:S01]  /*9ff0*/  IADD3 R8, P5, PT, R10, R2.reuse, RZ ;  /* 0x000000020a087210 */ /* 0x080fe20007fbe0ff */
[----:B------:R-:W-:Y:S01]  /*a000*/  VIADD R12, R0, 0x1a ;  /* 0x0000001a000c7836 */ /* 0x000fe20000000000 */
[C---:B0-----:R-:W-:Y:S02]  /*a010*/  IADD3 R4, P6, PT, R11.reuse, R2, RZ ;  /* 0x000000020b047210 */ /* 0x041fe40007fde0ff */
[-C--:B------:R-:W-:Y:S01]  /*a020*/  LEA.HI.X.SX32 R9, R10, R3.reuse, 0x1, P5 ;  /* 0x000000030a097211 */ /* 0x080fe200028f0eff */
[----:B------:R-:W-:Y:S01]  /*a030*/  IMAD.MOV.U32 R10, RZ, RZ, R14 ;  /* 0x000000ffff0a7224 */ /* 0x000fe200078e000e */
[C---:B------:R-:W-:Y:S01]  /*a040*/  LEA.HI.X.SX32 R5, R11.reuse, R3, 0x1, P6 ;  /* 0x000000030b057211 */ /* 0x040fe200030f0eff */
[----:B------:R-:W-:Y:S01]  /*a050*/  VIADD R11, R11, UR5 ;  /* 0x000000050b0b7c36 */ /* 0x000fe20008000000 */
[----:B------:R-:W-:Y:S01]  /*a060*/  ISETP.LT.AND P2, PT, R12, UR19, !P0 ;  /* 0x000000130c007c0c */ /* 0x000fe2000c741270 */
[----:B------:R-:W-:Y:S01]  /*a070*/  VIADD R12, R0, 0x1b ;  /* 0x0000001b000c7836 */ /* 0x000fe20000000000 */
[----:B------:R0:W-:Y:S01]  /*a080*/  @P4 STG.E.U8 desc[UR26][R8.64], R29 ;  /* 0x0000001d08004986 */ /* 0x0001e2000c10111a */
[----:B--2---:R-:W-:Y:S01]  /*a090*/  SHF.R.S32.HI R13, RZ, 0x8, R10 ;  /* 0x00000008ff0d7819 */ /* 0x004fe2000001140a */
[----:B------:R-:W-:Y:S01]  /*a0a0*/  VIADD R10, R11, UR5 ;  /* 0x000000050b0a7c36 */ /* 0x000fe20008000000 */
[----:B------:R-:W-:-:S02]  /*a0b0*/  PRMT R14, R31, 0x9910, RZ ;  /* 0x000099101f0e7816 */ /* 0x000fc400000000ff */
[----:B------:R-:W-:Y:S01]  /*a0c0*/  ISETP.LT.AND P1, PT, R12, UR19, !P0 ;  /* 0x000000130c007c0c */ /* 0x000fe2000c721270 */
[----:B------:R2:W-:Y:S01]  /*a0d0*/  @P3 STG.E.U8 desc[UR26][R4.64], R13 ;  /* 0x0000000d04003986 */ /* 0x0005e2000c10111a */
[----:B------:R-:W-:Y:S01]  /*a0e0*/  IADD3 R6, P3, PT, R11, R2, RZ ;  /* 0x000000020b067210 */ /* 0x000fe20007f7e0ff */
[----:B------:R-:W-:Y:S01]  /*a0f0*/  VIADD R12, R0, 0x1c ;  /* 0x0000001c000c7836 */ /* 0x000fe20000000000 */
[----:B------:R-:W-:Y:S02]  /*a100*/  F2FP.SATFINITE.E5M2.F32.PACK_AB_MERGE_C R43, R43, R42, RZ ;  /* 0x0000002a2b2b723e */ /* 0x000fe400048060ff */
[-C--:B------:R-:W-:Y:S01]  /*a110*/  LEA.HI.X.SX32 R7, R11, R3.reuse, 0x1, P3 ;  /* 0x000000030b077211 */ /* 0x080fe200018f0eff */
[----:B------:R-:W-:Y:S01]  /*a120*/  IMAD.MOV.U32 R11, RZ, RZ, R14 ;  /* 0x000000ffff0b7224 */ /* 0x000fe200078e000e */
[-C--:B0-----:R-:W-:Y:S02]  /*a130*/  IADD3 R8, P6, PT, R10, R2.reuse, RZ ;  /* 0x000000020a087210 */ /* 0x081fe40007fde0ff */
[----:B------:R-:W-:Y:S01]  /*a140*/  ISETP.LT.AND P5, PT, R12, UR19, !P0 ;  /* 0x000000130c007c0c */ /* 0x000fe2000c7a1270 */
[----:B------:R-:W-:Y:S01]  /*a150*/  VIADD R12, R0, 0x1d ;  /* 0x0000001d000c7836 */ /* 0x000fe20000000000 */
[C---:B------:R-:W-:Y:S01]  /*a160*/  LEA.HI.X.SX32 R9, R10.reuse, R3, 0x1, P6 ;  /* 0x000000030a097211 */ /* 0x040fe200030f0eff */
[----:B------:R-:W-:Y:S01]  /*a170*/  VIADD R10, R10, UR5 ;  /* 0x000000050a0a7c36 */ /* 0x000fe20008000000 */
[----:B--2---:R-:W-:Y:S01]  /*a180*/  SHF.R.S32.HI R13, RZ, 0x8, R11 ;  /* 0x00000008ff0d7819 */ /* 0x004fe2000001140b */
[----:B------:R0:W-:Y:S01]  /*a190*/  @P2 STG.E.U8 desc[UR26][R6.64], R31 ;  /* 0x0000001f06002986 */ /* 0x0001e2000c10111a */
[----:B------:R-:W-:Y:S01]  /*a1a0*/  PRMT R14, R33, 0x9910, RZ ;  /* 0x00009910210e7816 */ /* 0x000fe200000000ff */
[----:B------:R-:W-:Y:S01]  /*a1b0*/  VIADD R11, R10, UR5 ;  /* 0x000000050a0b7c36 */ /* 0x000fe20008000000 */
        /* <DEDUP_REMOVED lines=9> */
[----:B0-----:R-:W-:Y:S01]  /*a250*/  IADD3 R6, P6, PT, R11, R2, RZ ;  /* 0x000000020b067210 */ /* 0x001fe20007fde0ff */
[----:B------:R0:W-:Y:S01]  /*a260*/  @P5 STG.E.U8 desc[UR26][R4.64], R33 ;  /* 0x0000002104005986 */ /* 0x0001e2000c10111a */
[----:B------:R-:W-:Y:S02]  /*a270*/  PRMT R14, R35, 0x9910, RZ ;  /* 0x00009910230e7816 */ /* 0x000fe400000000ff */
[C---:B------:R-:W-:Y:S01]  /*a280*/  LEA.HI.X.SX32 R7, R11.reuse, R3, 0x1, P6 ;  /* 0x000000030b077211 */ /* 0x040fe200030f0eff */
[----:B------:R-:W-:Y:S01]  /*a290*/  VIADD R11, R11, UR5 ;  /* 0x000000050b0b7c36 */ /* 0x000fe20008000000 */
[----:B--2---:R-:W-:-:S02]  /*a2a0*/  SHF.R.S32.HI R13, RZ, 0x8, R10 ;  /* 0x00000008ff0d7819 */ /* 0x004fc4000001140a */
[----:B------:R-:W-:Y:S01]  /*a2b0*/  ISETP.LT.AND P2, PT, R12, UR19, !P0 ;  /* 0x000000130c007c0c */ /* 0x000fe2000c741270 */
[----:B------:R-:W-:Y:S01]  /*a2c0*/  VIADD R10, R11, UR5 ;  /* 0x000000050b0a7c36 */ /* 0x000fe20008000000 */
[----:B------:R-:W-:Y:S01]  /*a2d0*/  F2FP.SATFINITE.E5M2.F32.PACK_AB_MERGE_C R47, R47, R46, RZ ;  /* 0x0000002e2f2f723e */ /* 0x000fe200048060ff */
[----:B------:R2:W-:Y:S01]  /*a2e0*/  @P4 STG.E.U8 desc[UR26][R6.64], R13 ;  /* 0x0000000d06004986 */ /* 0x0005e2000c10111a */
[CC--:B------:R-:W-:Y:S01]  /*a2f0*/  IADD3 R8, P4, PT, R11.reuse, R2.reuse, RZ ;  /* 0x000000020b087210 */ /* 0x0c0fe20007f9e0ff */
        /* <DEDUP_REMOVED lines=128> */
[----:B------:R-:W-:-:S02]  /*ab00*/  PRMT R15, R61, 0x9910, RZ ;  /* 0x000099103d0f7816 */ /* 0x000fc400000000ff */
        /* <DEDUP_REMOVED lines=12> */
[----:B------:R-:W-:Y:S01]  /*abd0*/  SHF.R.S32.HI R15, RZ, 0x8, R15 ;  /* 0x00000008ff0f7819 */ /* 0x000fe2000001140f */
        /* <DEDUP_REMOVED lines=51> */
[CC--:B0-----:R-:W-:Y:S02]  /*af10*/  IADD3 R4, P6, PT, R10.reuse, R2.reuse, RZ ;  /* 0x000000020a047210 */ /* 0x0c1fe40007fde0ff */
[-C--:B------:R-:W-:Y:S01]  /*af20*/  LEA.HI.X.SX32 R9, R11, R3.reuse, 0x1, P5 ;  /* 0x000000030b097211 */ /* 0x080fe200028f0eff */
[----:B------:R-:W-:Y:S01]  /*af30*/  IMAD.MOV.U32 R11, RZ, RZ, R14 ;  /* 0x000000ffff0b7224 */ /* 0x000fe200078e000e */
[CC--:B------:R-:W-:Y:S01]  /*af40*/  LEA.HI.X.SX32 R5, R10.reuse, R3.reuse, 0x1, P6 ;  /* 0x000000030a057211 */ /* 0x0c0fe200030f0eff */
[----:B------:R-:W-:Y:S01]  /*af50*/  VIADD R10, R10, UR5 ;  /* 0x000000050a0a7c36 */ /* 0x000fe20008000000 */
[----:B------:R-:W-:Y:S01]  /*af60*/  ISETP.LT.AND P2, PT, R12, UR19, !P0 ;  /* 0x000000130c007c0c */ /* 0x000fe2000c741270 */
[C---:B------:R-:W-:Y:S01]  /*af70*/  VIADD R12, R0.reuse, 0x39 ;  /* 0x00000039000c7836 */ /* 0x040fe20000000000 */
[----:B------:R0:W-:Y:S01]  /*af80*/  @P4 STG.E.U8 desc[UR26][R8.64], R59 ;  /* 0x0000003b08004986 */ /* 0x0001e2000c10111a */
[----:B--2---:R-:W-:Y:S01]  /*af90*/  SHF.R.S32.HI R13, RZ, 0x8, R11 ;  /* 0x00000008ff0d7819 */ /* 0x004fe2000001140b */
[----:B------:R-:W-:Y:S01]  /*afa0*/  VIADD R7, R0, 0x3c ;  /* 0x0000003c00077836 */ /* 0x000fe20000000000 */
[C---:B------:R-:W-:Y:S01]  /*afb0*/  IADD3 R6, P6, PT, R10.reuse, R2, RZ ;  /* 0x000000020a067210 */ /* 0x040fe20007fde0ff */
[----:B------:R-:W-:Y:S01]  /*afc0*/  VIADD R11, R10, UR5 ;  /* 0x000000050a0b7c36 */ /* 0x000fe20008000000 */
[----:B------:R-:W-:Y:S01]  /*afd0*/  ISETP.LT.AND P1, PT, R12, UR19, !P0 ;  /* 0x000000130c007c0c */ /* 0x000fe2000c721270 */
[----:B------:R2:W-:Y:S01]  /*afe0*/  @P3 STG.E.U8 desc[UR26][R4.64], R13 ;  /* 0x0000000d04003986 */ /* 0x0005e2000c10111a */
[----:B------:R-:W-:Y:S01]  /*aff0*/  ISETP.LT.AND P3, PT, R7, UR19, !P0 ;  /* 0x0000001307007c0c */ /* 0x000fe2000c761270 */
[----:B------:R-:W-:Y:S01]  /*b000*/  VIADD R12, R0, 0x3a ;  /* 0x0000003a000c7836 */ /* 0x000fe20000000000 */
[----:B------:R-:W-:Y:S01]  /*b010*/  LEA.HI.X.SX32 R7, R10, R3, 0x1, P6 ;  /* 0x000000030a077211 */ /* 0x000fe200030f0eff */
[----:B------:R-:W-:Y:S01]  /*b020*/  VIADD R10, R0, 0x3d ;  /* 0x0000003d000a7836 */ /* 0x000fe20000000000 */
[----:B------:R-:W-:-:S02]  /*b030*/  PRMT R17, R65, 0x9910, RZ ;  /* 0x0000991041117816 */ /* 0x000fc400000000ff */
[CC--:B0-----:R-:W-:Y:S01]  /*b040*/  IADD3 R8, P6, PT, R11.reuse, R2.reuse, RZ ;  /* 0x000000020b087210 */ /* 0x0c1fe20007fde0ff */
[----:B------:R-:W-:Y:S01]  /*b050*/  @P2 STG.E.U8 desc[UR26][R6.64], R61 ;  /* 0x0000003d06002986 */ /* 0x000fe2000c10111a */
[----:B------:R-:W-:Y:S01]  /*b060*/  ISETP.LT.AND P5, PT, R12, UR19, !P0 ;  /* 0x000000130c007c0c */ /* 0x000fe2000c7a1270 */
[----:B------:R-:W-:Y:S01]  /*b070*/  VIADD R12, R0, 0x3b ;  /* 0x0000003b000c7836 */ /* 0x000fe20000000000 */
[CC--:B------:R-:W-:Y:S01]  /*b080*/  LEA.HI.X.SX32 R9, R11.reuse, R3.reuse, 0x1, P6 ;  /* 0x000000030b097211 */ /* 0x0c0fe200030f0eff */
[----:B--2---:R-:W-:Y:S01]  /*b090*/  VIADD R5, R11, UR5 ;  /* 0x000000050b057c36 */ /* 0x004fe20008000000 */
[----:B------:R-:W-:Y:S02]  /*b0a0*/  ISETP.LT.AND P2, PT, R10, UR19, !P0 ;  /* 0x000000130a007c0c */ /* 0x000fe4000c741270 */
[----:B------:R-:W-:Y:S01]  /*b0b0*/  ISETP.LT.AND P4, PT, R12, UR19, !P0 ;  /* 0x000000130c007c0c */ /* 0x000fe2000c781270 */
[C---:B------:R-:W-:Y:S01]  /*b0c0*/  VIADD R11, R5.reuse, UR5 ;  /* 0x00000005050b7c36 */ /* 0x040fe20008000000 */
[----:B------:R-:W-:Y:S01]  /*b0d0*/  IADD3 R4, P6, PT, R5, R2, RZ ;  /* 0x0000000205047210 */ /* 0x000fe20007fde0ff */
[----:B------:R0:W-:Y:S01]  /*b0e0*/  @P1 STG.E.U8 desc[UR26][R8.64], R15 ;  /* 0x0000000f08001986 */ /* 0x0001e2000c10111a */
[----:B------:R-:W-:Y:S01]  /*b0f0*/  PRMT R19, R67, 0x9910, RZ ;  /* 0x0000991043137816 */ /* 0x000fe200000000ff */
[----:B------:R-:W-:Y:S01]  /*b100*/  VIADD R13, R11, UR5 ;  /* 0x000000050b0d7c36 */ /* 0x000fe20008000000 */
[----:B------:R-:W-:-:S02]  /*b110*/  LEA.HI.X.SX32 R5, R5, R3, 0x1, P6 ;  /* 0x0000000305057211 */ /* 0x000fc400030f0eff */
[-C--:B------:R-:W-:Y:S01]  /*b120*/  IADD3 R10, P1, PT, R11, R2.reuse, RZ ;  /* 0x000000020b0a7210 */ /* 0x080fe20007f3e0ff */
[C---:B------:R-:W-:Y:S01]  /*b130*/  VIADD R14, R13.reuse, UR5 ;  /* 0x000000050d0e7c36 */ /* 0x040fe20008000000 */
[-C--:B------:R-:W-:Y:S01]  /*b140*/  IADD3 R12, P6, PT, R13, R2.reuse, RZ ;  /* 0x000000020d0c7210 */ /* 0x080fe20007fde0ff */
[----:B------:R2:W-:Y:S01]  /*b150*/  @P5 STG.E.U8 desc[UR26][R4.64], R63 ;  /* 0x0000003f04005986 */ /* 0x0005e2000c10111a */
[-C--:B------:R-:W-:Y:S02]  /*b160*/  LEA.HI.X.SX32 R11, R11, R3.reuse, 0x1, P1 ;  /* 0x000000030b0b7211 */ /* 0x080fe400008f0eff */
[-C--:B------:R-:W-:Y:S01]  /*b170*/  LEA.HI.X.SX32 R13, R13, R3.reuse, 0x1, P6 ;  /* 0x000000030d0d7211 */ /* 0x080fe200030f0eff */
[C---:B0-----:R-:W-:Y:S01]  /*b180*/  VIADD R9, R14.reuse, UR5 ;  /* 0x000000050e097c36 */ /* 0x041fe20008000000 */
[----:B------:R-:W-:Y:S01]  /*b190*/  IADD3 R6, P6, PT, R14, R2, RZ ;  /* 0x000000020e067210 */ /* 0x000fe20007fde0ff */
[----:B------:R-:W-:Y:S01]  /*b1a0*/  VIADD R15, R0, 0x3f ;  /* 0x0000003f000f7836 */ /* 0x000fe20000000000 */
[----:B------:R-:W-:Y:S01]  /*b1b0*/  ISETP.LT.AND P1, PT, R16, UR19, !P0 ;  /* 0x0000001310007c0c */ /* 0x000fe2000c721270 */
[----:B------:R-:W-:Y:S01]  /*b1c0*/  VIADD R0, R9, UR5 ;  /* 0x0000000509007c36 */ /* 0x000fe20008000000 */
[----:B------:R-:W-:-:S02]  /*b1d0*/  LEA.HI.X.SX32 R7, R14, R3, 0x1, P6 ;  /* 0x000000030e077211 */ /* 0x000fc400030f0eff */
[-C--:B------:R-:W-:Y:S02]  /*b1e0*/  IADD3 R8, P6, PT, R9, R2.reuse, RZ ;  /* 0x0000000209087210 */ /* 0x080fe40007fde0ff */
[----:B------:R-:W-:Y:S02]  /*b1f0*/  ISETP.LT.AND P0, PT, R15, UR19, !P0 ;  /* 0x000000130f007c0c */ /* 0x000fe4000c701270 */
[----:B------:R-:W-:Y:S02]  /*b200*/  PRMT R15, R63, 0x9910, RZ ;  /* 0x000099103f0f7816 */ /* 0x000fe400000000ff */
[----:B------:R-:W-:Y:S02]  /*b210*/  LEA.HI.X.SX32 R9, R9, R3, 0x1, P6 ;  /* 0x0000000309097211 */ /* 0x000fe400030f0eff */
[----:B------:R-:W-:Y:S02]  /*b220*/  IADD3 R2, P6, PT, R0, R2, RZ ;  /* 0x0000000200027210 */ /* 0x000fe40007fde0ff */
[----:B------:R-:W-:-:S02]  /*b230*/  SHF.R.S32.HI R15, RZ, 0x8, R15 ;  /* 0x00000008ff0f7819 */ /* 0x000fc4000001140f */
[----:B------:R-:W-:Y:S02]  /*b240*/  SHF.R.S32.HI R17, RZ, 0x8, R17 ;  /* 0x00000008ff117819 */ /* 0x000fe40000011411 */
[----:B------:R-:W-:Y:S01]  /*b250*/  LEA.HI.X.SX32 R3, R0, R3, 0x1, P6 ;  /* 0x0000000300037211 */ /* 0x000fe200030f0eff */
[----:B------:R2:W-:Y:S01]  /*b260*/  @P4 STG.E.U8 desc[UR26][R10.64], R15 ;  /* 0x0000000f0a004986 */ /* 0x0005e2000c10111a */
[----:B------:R-:W-:-:S03]  /*b270*/  SHF.R.S32.HI R19, RZ, 0x8, R19 ;  /* 0x00000008ff137819 */ /* 0x000fc60000011413 */
[----:B------:R2:W-:Y:S04]  /*b280*/  @P3 STG.E.U8 desc[UR26][R12.64], R65 ;  /* 0x000000410c003986 */ /* 0x0005e8000c10111a */
[----:B------:R2:W-:Y:S04]  /*b290*/  @P2 STG.E.U8 desc[UR26][R6.64], R17 ;  /* 0x0000001106002986 */ /* 0x0005e8000c10111a */
[----:B------:R2:W-:Y:S04]  /*b2a0*/  @P1 STG.E.U8 desc[UR26][R8.64], R67 ;  /* 0x0000004308001986 */ /* 0x0005e8000c10111a */
[----:B------:R2:W-:Y:S01]  /*b2b0*/  @P0 STG.E.U8 desc[UR26][R2.64], R19 ;  /* 0x0000001302000986 */ /* 0x0005e2000c10111a */
[----:B-1----:R-:W-:Y:S06]  /*b2c0*/  BAR.SYNC.DEFER_BLOCKING 0x0 ;  /* 0x0000000000007b1d */ /* 0x002fec0000010000 */
[----:B------:R-:W-:Y:S05]  /*b2d0*/  BRA.U UP0, `(.L_x_13) ;  /* 0x0000000100a07547 */ /* 0x000fea000b800000 */
[----:B------:R-:W0:Y:S01]  /*b2e0*/  S2UR UR5, SR_CgaCtaId ;  /* 0x00000000000579c3 */ /* 0x000e220000008800 */
[----:B------:R-:W-:Y:S01]  /*b2f0*/  NOP ;  /* 0x0000000000007918 */ /* 0x000fe20000000000 */
[----:B------:R-:W-:Y:S01]  /*b300*/  UMOV UR4, 0x50 ;  /* 0x0000005000047882 */ /* 0x000fe20000000000 */
[----:B------:R-:W-:Y:S02]  /*b310*/  IMAD.U32 R0, RZ, RZ, UR12 ;  /* 0x0000000cff007e24 */ /* 0x000fe4000f8e00ff */
[----:B--2---:R-:W-:Y:S02]  /*b320*/  IMAD.MOV.U32 R3, RZ, RZ, 0x3 ;  /* 0x00000003ff037424 */ /* 0x004fe400078e00ff */
[----:B------:R-:W-:Y:S01]  /*b330*/  IMAD.MOV.U32 R7, RZ, RZ, 0x1 ;  /* 0x00000001ff077424 */ /* 0x000fe200078e00ff */
[----:B------:R-:W-:-:S04]  /*b340*/  LOP3.LUT R0, R0, 0xffff, RZ, 0xc0, !PT ;  /* 0x0000ffff00007812 */ /* 0x000fc800078ec0ff */
[----:B------:R-:W-:-:S05]  /*b350*/  SHF.R.U32.HI R0, RZ, 0x5, R0 ;  /* 0x00000005ff007819 */ /* 0x000fca0000011600 */
[----:B------:R-:W-:Y:S01]  /*b360*/  VIADD R2, R0, 0x10 ;  /* 0x0000001000027836 */ /* 0x000fe20000000000 */
[----:B------:R-:W-:Y:S01]  /*b370*/  SHF.L.U32 R0, R3, R0, RZ ;  /* 0x0000000003007219 */ /* 0x000fe200000006ff */
[----:B0-----:R-:W-:-:S03]  /*b380*/  ULEA UR6, UR5, UR4, 0x18 ;  /* 0x0000000405067291 */ /* 0x001fc6000f8ec0ff */
[----:B------:R-:W-:-:S04]  /*b390*/  SHF.L.U32 R3, R7, R2, RZ ;  /* 0x0000000207037219 */ /* 0x000fc800000006ff */
[----:B------:R-:W-:Y:S02]  /*b3a0*/  LOP3.LUT R0, R3, R0, RZ, 0xfc, !PT ;  /* 0x0000000003007212 */ /* 0x000fe400078efcff */
[----:B------:R-:W0:Y:S02]  /*b3b0*/  LDS R5, [UR6] ;  /* 0x00000006ff057984 */ /* 0x000e240008000800 */
[C---:B------:R-:W-:Y:S02]  /*b3c0*/  LOP3.LUT R2, R0.reuse, 0xffff, RZ, 0xc0, !PT ;  /* 0x0000ffff00027812 */ /* 0x040fe400078ec0ff */
[----:B0-----:R-:W-:-:S04]  /*b3d0*/  LOP3.LUT R3, R0, 0xffff, R5, 0x80, !PT ;  /* 0x0000ffff00037812 */ /* 0x001fc800078e8005 */
[----:B------:R-:W-:-:S13]  /*b3e0*/  ISETP.NE.AND P0, PT, R3, R2, PT ;  /* 0x000000020300720c */ /* 0x000fda0003f05270 */
[----:B------:R-:W-:Y:S05]  /*b3f0*/  @P0 BRA `(.L_x_14) ;  /* 0x0000000000500947 */ /* 0x000fea0003800000 */
[----:B------:R-:W-:Y:S02]  /*b400*/  SHF.R.U32.HI R5, RZ, 0x10, R5 ;  /* 0x00000010ff057819 */ /* 0x000fe40000011605 */
[----:B------:R-:W-:-:S04]  /*b410*/  SHF.R.U32.HI R2, RZ, 0x10, R0 ;  /* 0x00000010ff027819 */ /* 0x000fc80000011600 */
[----:B------:R-:W-:-:S04]  /*b420*/  LOP3.LUT R5, R5, R2, RZ, 0xc0, !PT ;  /* 0x0000000205057212 */ /* 0x000fc800078ec0ff */
[----:B------:R-:W-:-:S13]  /*b430*/  ISETP.NE.AND P0, PT, R5, R2, PT ;  /* 0x000000020500720c */ /* 0x000fda0003f05270 */
[----:B------:R-:W-:Y:S05]  /*b440*/  @P0 BRA `(.L_x_15) ;  /* 0x0000000000300947 */ /* 0x000fea0003800000 */
[----:B------:R-:W-:Y:S01]  /*b450*/  R2UR UR4, R0 ;  /* 0x00000000000472ca */ /* 0x000fe200000e0000 */
[----:B------:R-:W-:Y:S01]  /*b460*/  VOTEU.ANY UR5, UPT, PT ;  /* 0x0000000000057886 */ /* 0x000fe200038e0100 */
[----:B------:R-:W0:Y:S01]  /*b470*/  S2R R0, SR_LANEID ;  /* 0x0000000000007919 */ /* 0x000e220000000000 */
[----:B------:R-:W-:-:S10]  /*b480*/  UFLO.U32 UR5, UR5 ;  /* 0x00000005000572bd */ /* 0x000fd400080e0000 */
[----:B------:R-:W-:-:S06]  /*b490*/  ULOP3.LUT UR4, URZ, UR4, URZ, 0x33, !UPT ;  /* 0x00000004ff047292 */ /* 0x000fcc000f8e33ff */
[----:B------:R-:W-:-:S04]  /*b4a0*/  IMAD.U32 R2, RZ, RZ, UR4 ;  /* 0x00000004ff027e24 */ /* 0x000fc8000f8e00ff */
[----:B------:R-:W1:Y:S02]  /*b4b0*/  REDUX UR7, R2 ;  /* 0x00000000020773c4 */ /* 0x000e640000000000 */
[----:B------:R3:W-:Y:S01]  /*b4c0*/  UTCATOMSWS.AND URZ, UR4 ;  /* 0x0000000400ff79e3 */ /* 0x0007e20008000000 */
[----:B0-----:R-:W-:Y:S01]  /*b4d0*/  ISETP.EQ.U32.AND P0, PT, R0, UR5, PT ;  /* 0x0000000500007c0c */ /* 0x001fe2000bf02070 */
[----:B-1----:R-:W-:-:S12]  /*b4e0*/  IMAD.U32 R0, RZ, RZ, UR7 ;  /* 0x00000007ff007e24 */ /* 0x002fd8000f8e00ff */
[----:B------:R3:W-:Y:S01]  /*b4f0*/  @P0 ATOMS.AND RZ, [UR6], R0 ;  /* 0x00000000ffff098c */ /* 0x0007e2000a800006 */
[----:B------:R-:W-:Y:S05]  /*b500*/  BRA `(.L_x_13) ;  /* 0x0000000000147947 */ /* 0x000fea0003800000 */
.L_x_15:
[----:B------:R-:W-:-:S07]  /*b510*/  MOV R2, 0xb530 ;  /* 0x0000b53000027802 */ /* 0x000fce0000000f00 */
[----:B------:R-:W-:Y:S05]  /*b520*/  CALL.REL.NOINC `($__internal_0_$__cuda_sm10x_tcgen05_guardrail_trap_col_being_dealloced_not_returned_by_alloc) ;  /* 0x00000000002c7944 */ /* 0x000fea0003c00000 */
[----:B------:R-:W-:Y:S05]  /*b530*/  BRA `(.L_x_13) ;  /* 0x0000000000087947 */ /* 0x000fea0003800000 */
.L_x_14:
[----:B------:R-:W-:-:S07]  /*b540*/  MOV R2, 0xb560 ;  /* 0x0000b56000027802 */ /* 0x000fce0000000f00 */
[----:B------:R-:W-:Y:S05]  /*b550*/  CALL.REL.NOINC `($__internal_2_$__cuda_sm10x_tcgen05_guardrail_trap_unallocated_columns_being_dealloced) ;  /* 0x0000000000387944 */ /* 0x000fea0003c00000 */
.L_x_13:
[----:B------:R-:W-:Y:S01]  /*b560*/  NOP ;  /* 0x0000000000007918 */ /* 0x000fe20000000000 */
[----:B---3--:R-:W-:Y:S05]  /*b570*/  EXIT ;  /* 0x000000000000794d */ /* 0x008fea0003800000 */
.L_x_8:
[----:B------:R-:W0:Y:S02]  /*b580*/  SYNCS.PHASECHK.TRANS64.TRYWAIT P5, [UR10], R34 ;  /* 0x00000022ff0075a7 */ /* 0x000e2400080a110a */
[----:B0-----:R-:W-:Y:S05]  /*b590*/  @!P5 BRA `(.L_x_8) ;  /* 0xfffffffc00f8d947 */ /* 0x001fea000383ffff */
[----:B------:R-:W-:Y:S05]  /*b5a0*/  BRA `(.L_x_16) ;  /* 0xffffffb400007947 */ /* 0x000fea000383ffff */
.L_x_12:
[----:B------:R-:W3:Y:S02]  /*b5b0*/  SYNCS.PHASECHK.TRANS64.TRYWAIT P0, [UR10], R3 ;  /* 0x00000003ff0075a7 */ /* 0x000ee4000800110a */
[----:B---3--:R-:W-:Y:S05]  /*b5c0*/  @!P0 BRA `(.L_x_12) ;  /* 0xfffffffc00f88947 */ /* 0x008fea000383ffff */
[----:B------:R-:W-:Y:S05]  /*b5d0*/  BRA `(.L_x_11) ;  /* 0xffffffdc00347947 */ /* 0x000fea000383ffff */
        .weak           $__internal_0_$__cuda_sm10x_tcgen05_guardrail_trap_col_being_dealloced_not_returned_by_alloc
        .type           $__internal_0_$__cuda_sm10x_tcgen05_guardrail_trap_col_being_dealloced_not_returned_by_alloc,@function
        .size           $__internal_0_$__cuda_sm10x_tcgen05_guardrail_trap_col_being_dealloced_not_returned_by_alloc,($__internal_1_$__cuda_sm10x_tcgen05_guardrail_trap_phase_invalid_during_alloc - $__internal_0_$__cuda_sm10x_tcgen05_guardrail_trap_col_being_dealloced_not_returned_by_alloc)
$__internal_0_$__cuda_sm10x_tcgen05_guardrail_trap_col_being_dealloced_not_returned_by_alloc:
[----:B------:R-:W-:Y:S05]  /*b5e0*/  BPT.TRAP 0x1 ;  /* 0x000000040000795c */ /* 0x000fea0000300000 */
[----:B------:R-:W-:-:S04]  /*b5f0*/  IMAD.MOV.U32 R3, RZ, RZ, 0x0 ;  /* 0x00000000ff037424 */ /* 0x000fc800078e00ff */
[----:B------:R-:W-:Y:S05]  /*b600*/  RET.REL.NODEC R2 `(matmul_kernel) ;  /* 0xffffff48027c7950 */ /* 0x000fea0003c3ffff */
        .weak           $__internal_1_$__cuda_sm10x_tcgen05_guardrail_trap_phase_invalid_during_alloc
        .type           $__internal_1_$__cuda_sm10x_tcgen05_guardrail_trap_phase_invalid_during_alloc,@function
        .size           $__internal_1_$__cuda_sm10x_tcgen05_guardrail_trap_phase_invalid_during_alloc,($__internal_2_$__cuda_sm10x_tcgen05_guardrail_trap_unallocated_columns_being_dealloced - $__internal_1_$__cuda_sm10x_tcgen05_guardrail_trap_phase_invalid_during_alloc)
$__internal_1_$__cuda_sm10x_tcgen05_guardrail_trap_phase_invalid_during_alloc:
[----:B------:R-:W-:Y:S05]  /*b610*/  BPT.TRAP 0x1 ;  /* 0x000000040000795c */ /* 0x000fea0000300000 */
[----:B------:R-:W-:-:S04]  /*b620*/  IMAD.MOV.U32 R3, RZ, RZ, 0x0 ;  /* 0x00000000ff037424 */ /* 0x000fc800078e00ff */
[----:B------:R-:W-:Y:S05]  /*b630*/  RET.REL.NODEC R2 `(matmul_kernel) ;  /* 0xffffff4802707950 */ /* 0x000fea0003c3ffff */
        .weak           $__internal_2_$__cuda_sm10x_tcgen05_guardrail_trap_unallocated_columns_being_dealloced
        .type           $__internal_2_$__cuda_sm10x_tcgen05_guardrail_trap_unallocated_columns_being_dealloced,@function
        .size           $__internal_2_$__cuda_sm10x_tcgen05_guardrail_trap_unallocated_columns_being_dealloced,(.L_x_20 - $__internal_2_$__cuda_sm10x_tcgen05_guardrail_trap_unallocated_columns_being_dealloced)
$__internal_2_$__cuda_sm10x_tcgen05_guardrail_trap_unallocated_columns_being_dealloced:
[----:B------:R-:W-:Y:S05]  /*b640*/  BPT.TRAP 0x1 ;  /* 0x000000040000795c */ /* 0x000fea0000300000 */
[----:B------:R-:W-:-:S04]  /*b650*/  IMAD.MOV.U32 R3, RZ, RZ, 0x0 ;  /* 0x00000000ff037424 */ /* 0x000fc800078e00ff */
[----:B------:R-:W-:Y:S05]  /*b660*/  RET.REL.NODEC R2 `(matmul_kernel) ;  /* 0xffffff4802647950 */ /* 0x000fea0003c3ffff */
.L_x_17:
[----:B------:R-:W-:-:S00]  /*b670*/  BRA `(.L_x_17) ;  /* 0xfffffffc00fc7947 */ /* 0x000fc0000383ffff */
[----:B------:R-:W-:-:S00]  /*b680*/  NOP ;  /* 0x0000000000007918 */ /* 0x000fc00000000000 */
[----:B------:R-:W-:-:S00]  /*b690*/  NOP ;  /* 0x0000000000007918 */ /* 0x000fc00000000000 */
[----:B------:R-:W-:-:S00]  /*b6a0*/  NOP ;  /* 0x0000000000007918 */ /* 0x000fc00000000000 */
[----:B------:R-:W-:-:S00]  /*b6b0*/  NOP ;  /* 0x0000000000007918 */ /* 0x000fc00000000000 */
[----:B------:R-:W-:-:S00]  /*b6c0*/  NOP ;  /* 0x0000000000007918 */ /* 0x000fc00000000000 */
[----:B------:R-:W-:-:S00]  /*b6d0*/  NOP ;  /* 0x0000000000007918 */ /* 0x000fc00000000000 */
[----:B------:R-:W-:-:S00]  /*b6e0*/  NOP ;  /* 0x0000000000007918 */ /* 0x000fc00000000000 */
[----:B------:R-:W-:-:S00]  /*b6f0*/  NOP ;  /* 0x0000000000007918 */ /* 0x000fc00000000000 */
.L_x_20:


//--------------------- .nv.shared.matmul_kernel  --------------------------
	.section	.nv.shared.matmul_kernel,"aw",@nobits
	.sectionflags	@""
	.align	16
	.zero		1024


//--------------------- .nv.shared.reserved.0     --------------------------
	.section	.nv.shared.reserved.0,"aw",@nobits
	.align	8
	.weak		__nv_reservedSMEM_offset_0_alias
	.size		__nv_reservedSMEM_offset_0_alias, 0, 64
	.other		__nv_reservedSMEM_offset_0_alias,@"STO_CUDA_RESERVED_SHARED STV_DEFAULT"
__nv_reservedSMEM_offset_0_alias:
	.zero		0
.nv.shared.reserved.0:
	.zero		64
	.weak		__nv_reservedSMEM_allocation_phase
	.type		__nv_reservedSMEM_allocation_phase,@object
	.size		__nv_reservedSMEM_allocation_phase,(.L_0 - __nv_reservedSMEM_allocation_phase)
__nv_reservedSMEM_allocation_phase:
	.zero		1
.L_0:
	.zero		7
	.weak		__nv_reservedSMEM_devtool_atexit_pc
	.type		__nv_reservedSMEM_devtool_atexit_pc,@object
	.size		__nv_reservedSMEM_devtool_atexit_pc,(__nv_reservedSMEM_allocation_mask - __nv_reservedSMEM_devtool_atexit_pc)
__nv_reservedSMEM_devtool_atexit_pc:
	.zero		8
	.weak		__nv_reservedSMEM_allocation_mask
	.type		__nv_reservedSMEM_allocation_mask,@object
	.size		__nv_reservedSMEM_allocation_mask,(.L_2 - __nv_reservedSMEM_allocation_mask)
__nv_reservedSMEM_allocation_mask:
	.zero		4
.L_2:


//--------------------- .nv.constant0.matmul_kernel --------------------------
	.section	.nv.constant0.matmul_kernel,"a",@progbits
	.sectionflags	@""
	.align	4
.nv.constant0.matmul_kernel:
	.zero		976


//--------------------- SYMBOLS --------------------------

	.type		.nv.reservedSmem.offset0,@object
	.size		.nv.reservedSmem.offset0,0x4
	.type		.nv.reservedSmem.cap,@object
	.size		.nv.reservedSmem.cap,0x4
